# CuTe-DSL kernel — source=cudnn_frontend_dsl family=nsa_select
# config = {"dtype": "Float16", "head_dim": 128, "block_size": 64}


// ===== COMPILED SASS (sm_100a) =====

	.target	sm_100a

	.elftype	@"ET_EXEC"


//--------------------- .note.nv.tkinfo           --------------------------
	.section	.note.nv.tkinfo,"",@"SHT_NOTE"
	.sectionflags	@"SHF_NOTE_NV_TKINFO"
	.tkinfo
        /*0018*/ 	.word	0x00000081
        /*0030*/ 	.string	""
        /*0030*/ 	.string	"ptxas"
        /*0030*/ 	.string	"Cuda compilation tools, release 12.9, V12.9.83"
        /*0030*/ 	.string	"Build system must define TOOLS_VERSION_EXTENDED"
        /*0030*/ 	.string	"-O 3 -arch sm_100a "



//--------------------- .note.nv.cuver            --------------------------
	.section	.note.nv.cuver,"",@"SHT_NOTE"
	.sectionflags	@"SHF_NOTE_NV_CUVER"
        /*0018*/ 	.short	0x0001
        /*001a*/ 	.short	0x0064
        /*001c*/ 	.short	0x0001
        /*001e*/ 	.short	0x0000
        /*0020*/ 	.short	0x0001
        /*0022*/ 	.short	0x0000


//--------------------- .nv.info                  --------------------------
	.section	.nv.info,"",@"SHT_CUDA_INFO"
	.align	4


	//----- nvinfo : EIATTR_REGCOUNT
	.align		4
        /*0000*/ 	.byte	0x04, 0x2f
        /*0002*/ 	.short	(.L_1 - .L_0)
	.align		4
.L_0:
        /*0004*/ 	.word	index@(kernel_cutlass_kernel_cudnnnative_sparse_attentionselectionNSA_select_attn_fwd_hmmaHopperSelectAttentionFwd_object_at__CopyAtom_ThrID10_TVLayoutSrc112801_TVLayoutDst112801_Valuetypef16_te_0)
        /*0008*/ 	.word	0x000000a8


	//----- nvinfo : EIATTR_FRAME_SIZE
	.align		4
.L_1:
        /*000c*/ 	.byte	0x04, 0x11
        /*000e*/ 	.short	(.L_3 - .L_2)
	.align		4
.L_2:
        /*0010*/ 	.word	index@(kernel_cutlass_kernel_cudnnnative_sparse_attentionselectionNSA_select_attn_fwd_hmmaHopperSelectAttentionFwd_object_at__CopyAtom_ThrID10_TVLayoutSrc112801_TVLayoutDst112801_Valuetypef16_te_0)
        /*0014*/ 	.word	0x00000000


	//----- nvinfo : EIATTR_MIN_STACK_SIZE
	.align		4
.L_3:
        /*0018*/ 	.byte	0x04, 0x12
        /*001a*/ 	.short	(.L_5 - .L_4)
	.align		4
.L_4:
        /*001c*/ 	.word	index@(kernel_cutlass_kernel_cudnnnative_sparse_attentionselectionNSA_select_attn_fwd_hmmaHopperSelectAttentionFwd_object_at__CopyAtom_ThrID10_TVLayoutSrc112801_TVLayoutDst112801_Valuetypef16_te_0)
        /*0020*/ 	.word	0x00000000
.L_5:


//--------------------- .nv.info.kernel_cutlass_kernel_cudnnnative_sparse_attentionselectionNSA_select_attn_fwd_hmmaHopperSelectAttentionFwd_object_at__CopyAtom_ThrID10_TVLayoutSrc112801_TVLayoutDst112801_Valuetypef16_te_0 --------------------------
	.section	.nv.info.kernel_cutlass_kernel_cudnnnative_sparse_attentionselectionNSA_select_attn_fwd_hmmaHopperSelectAttentionFwd_object_at__CopyAtom_ThrID10_TVLayoutSrc112801_TVLayoutDst112801_Valuetypef16_te_0,"",@"SHT_CUDA_INFO"
	.sectionflags	@""
	.align	4


	//----- nvinfo : EIATTR_CUDA_API_VERSION
	.align		4
        /*0000*/ 	.byte	0x04, 0x37
        /*0002*/ 	.short	(.L_7 - .L_6)
.L_6:
        /*0004*/ 	.word	0x00000081


	//----- nvinfo : EIATTR_KPARAM_INFO
	.align		4
.L_7:
        /*0008*/ 	.byte	0x04, 0x17
        /*000a*/ 	.short	(.L_9 - .L_8)
.L_8:
        /*000c*/ 	.word	0x00000000
        /*0010*/ 	.short	0x0009
        /*0012*/ 	.short	0x0228
        /*0014*/ 	.byte	0x00, 0xf0, 0x11, 0x00


	//----- nvinfo : EIATTR_KPARAM_INFO
	.align		4
.L_9:
        /*0018*/ 	.byte	0x04, 0x17
        /*001a*/ 	.short	(.L_11 - .L_10)
.L_10:
        /*001c*/ 	.word	0x00000000
        /*0020*/ 	.short	0x0008
        /*0022*/ 	.short	0x0220
        /*0024*/ 	.byte	0x00, 0xf0, 0x21, 0x00


	//----- nvinfo : EIATTR_KPARAM_INFO
	.align		4
.L_11:
        /*0028*/ 	.byte	0x04, 0x17
        /*002a*/ 	.short	(.L_13 - .L_12)
.L_12:
        /*002c*/ 	.word	0x00000000
        /*0030*/ 	.short	0x0007
        /*0032*/ 	.short	0x0218
        /*0034*/ 	.byte	0x00, 0xf0, 0x21, 0x00


	//----- nvinfo : EIATTR_KPARAM_INFO
	.align		4
.L_13:
        /*0038*/ 	.byte	0x04, 0x17
        /*003a*/ 	.short	(.L_15 - .L_14)
.L_14:
        /*003c*/ 	.word	0x00000000
        /*0040*/ 	.short	0x0006
        /*0042*/ 	.short	0x0210
        /*0044*/ 	.byte	0x00, 0xf0, 0x21, 0x00


	//----- nvinfo : EIATTR_KPARAM_INFO
	.align		4
.L_15:
        /*0048*/ 	.byte	0x04, 0x17
        /*004a*/ 	.short	(.L_17 - .L_16)
.L_16:
        /*004c*/ 	.word	0x00000000
        /*0050*/ 	.short	0x0005
        /*0052*/ 	.short	0x0208
        /*0054*/ 	.byte	0x00, 0xf0, 0x21, 0x00


	//----- nvinfo : EIATTR_KPARAM_INFO
	.align		4
.L_17:
        /*0058*/ 	.byte	0x04, 0x17
        /*005a*/ 	.short	(.L_19 - .L_18)
.L_18:
        /*005c*/ 	.word	0x00000000
        /*0060*/ 	.short	0x0004
        /*0062*/ 	.short	0x0200
        /*0064*/ 	.byte	0x00, 0xf0, 0x21, 0x00


	//----- nvinfo : EIATTR_KPARAM_INFO
	.align		4
.L_19:
        /*0068*/ 	.byte	0x04, 0x17
        /*006a*/ 	.short	(.L_21 - .L_20)
.L_20:
        /*006c*/ 	.word	0x00000000
        /*0070*/ 	.short	0x0003
        /*0072*/ 	.short	0x0180
        /*0074*/ 	.byte	0x00, 0xf0, 0x01, 0x02


	//----- nvinfo : EIATTR_KPARAM_INFO
	.align		4
.L_21:
        /*0078*/ 	.byte	0x04, 0x17
        /*007a*/ 	.short	(.L_23 - .L_22)
.L_22:
        /*007c*/ 	.word	0x00000000
        /*0080*/ 	.short	0x0002
        /*0082*/ 	.short	0x0100
        /*0084*/ 	.byte	0x00, 0xf0, 0x01, 0x02


	//----- nvinfo : EIATTR_KPARAM_INFO
	.align		4
.L_23:
        /*0088*/ 	.byte	0x04, 0x17
        /*008a*/ 	.short	(.L_25 - .L_24)
.L_24:
        /*008c*/ 	.word	0x00000000
        /*0090*/ 	.short	0x0001
        /*0092*/ 	.short	0x0080
        /*0094*/ 	.byte	0x00, 0xf0, 0x01, 0x02


	//----- nvinfo : EIATTR_KPARAM_INFO
	.align		4
.L_25:
        /*0098*/ 	.byte	0x04, 0x17
        /*009a*/ 	.short	(.L_27 - .L_26)
.L_26:
        /*009c*/ 	.word	0x00000000
        /*00a0*/ 	.short	0x0000
        /*00a2*/ 	.short	0x0000
        /*00a4*/ 	.byte	0x00, 0xf0, 0x01, 0x02


	//----- nvinfo : EIATTR_SPARSE_MMA_MASK
	.align		4
.L_27:
        /*00a8*/ 	.byte	0x03, 0x50
        /*00aa*/ 	.short	0x0000


	//----- nvinfo : EIATTR_MAXREG_COUNT
	.align		4
        /*00ac*/ 	.byte	0x03, 0x1b
        /*00ae*/ 	.short	0x00ff


	//----- nvinfo : EIATTR_NUM_BARRIERS
	.align		4
        /*00b0*/ 	.byte	0x02, 0x4c
        /*00b2*/ 	.byte	0x01
	.zero		1


	//----- nvinfo : EIATTR_INT_WARP_WIDE_INSTR_OFFSETS
	.align		4
        /*00b4*/ 	.byte	0x04, 0x31
        /*00b6*/ 	.short	(.L_29 - .L_28)


	//   ....[0]....
.L_28:
        /*00b8*/ 	.word	0x00000120


	//   ....[1]....
        /*00bc*/ 	.word	0x00000140


	//   ....[2]....
        /*00c0*/ 	.word	0x00000150


	//   ....[3]....
        /*00c4*/ 	.word	0x00000160


	//   ....[4]....
        /*00c8*/ 	.word	0x00000200


	//   ....[5]....
        /*00cc*/ 	.word	0x00000210


	//   ....[6]....
        /*00d0*/ 	.word	0x000002e0


	//   ....[7]....
        /*00d4*/ 	.word	0x00000670


	//   ....[8]....
        /*00d8*/ 	.word	0x00000680


	//   ....[9]....
        /*00dc*/ 	.word	0x00000770


	//   ....[10]....
        /*00e0*/ 	.word	0x00000780


	//   ....[11]....
        /*00e4*/ 	.word	0x00000850


	//   ....[12]....
        /*00e8*/ 	.word	0x00000860


	//   ....[13]....
        /*00ec*/ 	.word	0x00000930


	//   ....[14]....
        /*00f0*/ 	.word	0x00000940


	//   ....[15]....
        /*00f4*/ 	.word	0x00000a10


	//   ....[16]....
        /*00f8*/ 	.word	0x00000a20


	//   ....[17]....
        /*00fc*/ 	.word	0x00000af0


	//   ....[18]....
        /*0100*/ 	.word	0x00000b00


	//   ....[19]....
        /*0104*/ 	.word	0x00000bd0


	//   ....[20]....
        /*0108*/ 	.word	0x00000be0


	//   ....[21]....
        /*010c*/ 	.word	0x00000cb0


	//   ....[22]....
        /*0110*/ 	.word	0x00000cc0


	//   ....[23]....
        /*0114*/ 	.word	0x00000d90


	//   ....[24]....
        /*0118*/ 	.word	0x00000da0


	//   ....[25]....
        /*011c*/ 	.word	0x00000e70


	//   ....[26]....
        /*0120*/ 	.word	0x00000e80


	//   ....[27]....
        /*0124*/ 	.word	0x00000f50


	//   ....[28]....
        /*0128*/ 	.word	0x00000f60


	//   ....[29]....
        /*012c*/ 	.word	0x00001030


	//   ....[30]....
        /*0130*/ 	.word	0x00001040


	//   ....[31]....
        /*0134*/ 	.word	0x00001110


	//   ....[32]....
        /*0138*/ 	.word	0x00001120


	//   ....[33]....
        /*013c*/ 	.word	0x000011f0


	//   ....[34]....
        /*0140*/ 	.word	0x00001200


	//   ....[35]....
        /*0144*/ 	.word	0x000012d0


	//   ....[36]....
        /*0148*/ 	.word	0x000012e0


	//   ....[37]....
        /*014c*/ 	.word	0x000013b0


	//   ....[38]....
        /*0150*/ 	.word	0x000013c0


	//   ....[39]....
        /*0154*/ 	.word	0x00001520


	//   ....[40]....
        /*0158*/ 	.word	0x00001530


	//   ....[41]....
        /*015c*/ 	.word	0x000016e0


	//   ....[42]....
        /*0160*/ 	.word	0x000016f0


	//   ....[43]....
        /*0164*/ 	.word	0x00001e60


	//   ....[44]....
        /*0168*/ 	.word	0x00001e70


	//   ....[45]....
        /*016c*/ 	.word	0x00001ff0


	//   ....[46]....
        /*0170*/ 	.word	0x00002000


	//   ....[47]....
        /*0174*/ 	.word	0x00002a00


	//   ....[48]....
        /*0178*/ 	.word	0x00002a40


	//   ....[49]....
        /*017c*/ 	.word	0x00002ba0


	//   ....[50]....
        /*0180*/ 	.word	0x00002bb0


	//----- nvinfo : EIATTR_COOP_GROUP_MASK_REGIDS
	.align		4
.L_29:
        /*0184*/ 	.byte	0x04, 0x29
        /*0186*/ 	.short	(.L_31 - .L_30)


	//   ....[0]....
.L_30:
        /*0188*/ 	.word	0x05000028


	//   ....[1]....
        /*018c*/ 	.word	0x05000054


	//   ....[2]....
        /*0190*/ 	.word	0x0500008a


	//   ....[3]....
        /*0194*/ 	.word	0x05000088


	//   ....[4]....
        /*0198*/ 	.word	0x0500008c


	//   ....[5]....
        /*019c*/ 	.word	0x0500008c


	//   ....[6]....
        /*01a0*/ 	.word	0x0500008c


	//   ....[7]....
        /*01a4*/ 	.word	0x0500008c


	//----- nvinfo : EIATTR_COOP_GROUP_INSTR_OFFSETS
	.align		4
.L_31:
        /*01a8*/ 	.byte	0x04, 0x28
        /*01aa*/ 	.short	(.L_33 - .L_32)


	//   ....[0]....
.L_32:
        /*01ac*/ 	.word	0x00002f40


	//   ....[1]....
        /*01b0*/ 	.word	0x00002f60


	//   ....[2]....
        /*01b4*/ 	.word	0x000033a0


	//   ....[3]....
        /*01b8*/ 	.word	0x000033d0


	//   ....[4]....
        /*01bc*/ 	.word	0x00005110


	//   ....[5]....
        /*01c0*/ 	.word	0x000051a0


	//   ....[6]....
        /*01c4*/ 	.word	0x00005620


	//   ....[7]....
        /*01c8*/ 	.word	0x00005680


	//----- nvinfo : EIATTR_VRC_CTA_INIT_COUNT
	.align		4
.L_33:
        /*01cc*/ 	.byte	0x02, 0x4a
	.zero		1
	.zero		1


	//----- nvinfo : EIATTR_MBARRIER_INSTR_OFFSETS
	.align		4
        /*01d0*/ 	.byte	0x04, 0x39
        /*01d2*/ 	.short	(.L_35 - .L_34)


	//   ....[0]....
.L_34:
        /*01d4*/ 	.word	0x000002c0
        /*01d8*/ 	.word	0x000000ff
        /*01dc*/ 	.word	0x00000000
        /*01e0*/ 	.short	0x0100
        /*01e2*/ 	.byte	0x08
	.zero		1


	//   ....[1]....
        /*01e4*/ 	.word	0x000002f0
        /*01e8*/ 	.word	0x000000ff
        /*01ec*/ 	.word	0x00000008
        /*01f0*/ 	.short	0x0100
        /*01f2*/ 	.byte	0x08
	.zero		1


	//   ....[2]....
        /*01f4*/ 	.word	0x00000320
        /*01f8*/ 	.word	0x000000ff
        /*01fc*/ 	.word	0x00000020
        /*0200*/ 	.short	0x0100
        /*0202*/ 	.byte	0x09
	.zero		1


	//   ....[3]....
        /*0204*/ 	.word	0x00000330
        /*0208*/ 	.word	0x000000ff
        /*020c*/ 	.word	0x00000028
        /*0210*/ 	.short	0x0100
        /*0212*/ 	.byte	0x09
	.zero		1


	//   ....[4]....
        /*0214*/ 	.word	0x00000360
        /*0218*/ 	.word	0x000000ff
        /*021c*/ 	.word	0x00000010
        /*0220*/ 	.short	0x0100
        /*0222*/ 	.byte	0x0a
	.zero		1


	//   ....[5]....
        /*0224*/ 	.word	0x00000370
        /*0228*/ 	.word	0x000000ff
        /*022c*/ 	.word	0x00000018
        /*0230*/ 	.short	0x0100
        /*0232*/ 	.byte	0x0a
	.zero		1


	//   ....[6]....
        /*0234*/ 	.word	0x00000610
        /*0238*/ 	.word	0x00000009
        /*023c*/ 	.word	0x00000028
        /*0240*/ 	.short	0x010a
        /*0242*/ 	.byte	0xff
	.zero		1


	//   ....[7]....
        /*0244*/ 	.word	0x00001490
        /*0248*/ 	.word	0x00000009
        /*024c*/ 	.word	0x00000008
        /*0250*/ 	.short	0x010a
        /*0252*/ 	.byte	0xff
	.zero		1


	//   ....[8]....
        /*0254*/ 	.word	0x000019a0
        /*0258*/ 	.word	0x00000000
        /*025c*/ 	.word	0x00000020
        /*0260*/ 	.short	0x010a
        /*0262*/ 	.byte	0xff
	.zero		1


	//   ....[9]....
        /*0264*/ 	.word	0x000019d0
        /*0268*/ 	.word	0x00000000
        /*026c*/ 	.word	0x00000020
        /*0270*/ 	.short	0x010a
        /*0272*/ 	.byte	0xff
	.zero		1


	//   ....[10]....
        /*0274*/ 	.word	0x00001c00
        /*0278*/ 	.word	0x00000000
        /*027c*/ 	.word	0x00000000
        /*0280*/ 	.short	0x010a
        /*0282*/ 	.byte	0xff
	.zero		1


	//   ....[11]....
        /*0284*/ 	.word	0x00001d10
        /*0288*/ 	.word	0x00000003
        /*028c*/ 	.word	0x00000000
        /*0290*/ 	.short	0x010a
        /*0292*/ 	.byte	0xff
	.zero		1


	//   ....[12]....
        /*0294*/ 	.word	0x00001db0
        /*0298*/ 	.word	0x00000007
        /*029c*/ 	.word	0x00000018
        /*02a0*/ 	.short	0x010a
        /*02a2*/ 	.byte	0xff
	.zero		1


	//   ....[13]....
        /*02a4*/ 	.word	0x000028f0
        /*02a8*/ 	.word	0x00000000
        /*02ac*/ 	.word	0x00000008
        /*02b0*/ 	.short	0x0101
        /*02b2*/ 	.byte	0xff
	.zero		1


	//   ....[14]....
        /*02b4*/ 	.word	0x00002950
        /*02b8*/ 	.word	0x00000000
        /*02bc*/ 	.word	0x00000008
        /*02c0*/ 	.short	0x010a
        /*02c2*/ 	.byte	0xff
	.zero		1


	//   ....[15]....
        /*02c4*/ 	.word	0x000036a0
        /*02c8*/ 	.word	0x00000000
        /*02cc*/ 	.word	0x00000010
        /*02d0*/ 	.short	0x010a
        /*02d2*/ 	.byte	0xff
	.zero		1


	//   ....[16]....
        /*02d4*/ 	.word	0x000036c0
        /*02d8*/ 	.word	0x00000000
        /*02dc*/ 	.word	0x00000010
        /*02e0*/ 	.short	0x010a
        /*02e2*/ 	.byte	0xff
	.zero		1


	//   ....[17]....
        /*02e4*/ 	.word	0x00003ea0
        /*02e8*/ 	.word	0x00000000
        /*02ec*/ 	.word	0x00000000
        /*02f0*/ 	.short	0x010a
        /*02f2*/ 	.byte	0xff
	.zero		1


	//   ....[18]....
        /*02f4*/ 	.word	0x00003ed0
        /*02f8*/ 	.word	0x00000000
        /*02fc*/ 	.word	0x00000018
        /*0300*/ 	.short	0x0101
        /*0302*/ 	.byte	0xff
	.zero		1


	//   ....[19]....
        /*0304*/ 	.word	0x00004e90
        /*0308*/ 	.word	0x00000009
        /*030c*/ 	.word	0x00000028
        /*0310*/ 	.short	0x010a
        /*0312*/ 	.byte	0xff
	.zero		1


	//   ....[20]....
        /*0314*/ 	.word	0x00004f00
        /*0318*/ 	.word	0x00000009
        /*031c*/ 	.word	0x00000008
        /*0320*/ 	.short	0x010a
        /*0322*/ 	.byte	0xff
	.zero		1


	//   ....[21]....
        /*0324*/ 	.word	0x00004f50
        /*0328*/ 	.word	0x00000000
        /*032c*/ 	.word	0x00000020
        /*0330*/ 	.short	0x010a
        /*0332*/ 	.byte	0xff
	.zero		1


	//   ....[22]....
        /*0334*/ 	.word	0x00004fb0
        /*0338*/ 	.word	0x00000003
        /*033c*/ 	.word	0x00000000
        /*0340*/ 	.short	0x010a
        /*0342*/ 	.byte	0xff
	.zero		1


	//   ....[23]....
        /*0344*/ 	.word	0x00005010
        /*0348*/ 	.word	0x00000007
        /*034c*/ 	.word	0x00000018
        /*0350*/ 	.short	0x010a
        /*0352*/ 	.byte	0xff
	.zero		1


	//   ....[24]....
        /*0354*/ 	.word	0x00005070
        /*0358*/ 	.word	0x00000000
        /*035c*/ 	.word	0x00000008
        /*0360*/ 	.short	0x010a
        /*0362*/ 	.byte	0xff
	.zero		1


	//   ....[25]....
        /*0364*/ 	.word	0x000056c0
        /*0368*/ 	.word	0x00000000
        /*036c*/ 	.word	0x00000010
        /*0370*/ 	.short	0x010a
        /*0372*/ 	.byte	0xff
	.zero		1


	//----- nvinfo : EIATTR_NUM_MBARRIERS
	.align		4
.L_35:
        /*0374*/ 	.byte	0x03, 0x38
        /*0376*/ 	.short	0x0006


	//----- nvinfo : EIATTR_EXIT_INSTR_OFFSETS
	.align		4
        /*0378*/ 	.byte	0x04, 0x1c
        /*037a*/ 	.short	(.L_37 - .L_36)


	//   ....[0]....
.L_36:
        /*037c*/ 	.word	0x000004e0


	//   ....[1]....
        /*0380*/ 	.word	0x00004e60


	//----- nvinfo : EIATTR_REQNTID
	.align		4
.L_37:
        /*0384*/ 	.byte	0x04, 0x10
        /*0386*/ 	.short	(.L_39 - .L_38)
.L_38:
        /*0388*/ 	.word	0x00000020
        /*038c*/ 	.word	0x00000001
        /*0390*/ 	.word	0x00000001


	//----- nvinfo : EIATTR_CRS_STACK_SIZE
	.align		4
.L_39:
        /*0394*/ 	.byte	0x04, 0x1e
        /*0396*/ 	.short	(.L_41 - .L_40)
.L_40:
        /*0398*/ 	.word	0x00000000


	//----- nvinfo : EIATTR_CBANK_PARAM_SIZE
	.align		4
.L_41:
        /*039c*/ 	.byte	0x03, 0x19
        /*039e*/ 	.short	0x022c


	//----- nvinfo : EIATTR_PARAM_CBANK
	.align		4
        /*03a0*/ 	.byte	0x04, 0x0a
        /*03a2*/ 	.short	(.L_43 - .L_42)
	.align		4
.L_42:
        /*03a4*/ 	.word	index@(.nv.constant0.kernel_cutlass_kernel_cudnnnative_sparse_attentionselectionNSA_select_attn_fwd_hmmaHopperSelectAttentionFwd_object_at__CopyAtom_ThrID10_TVLayoutSrc112801_TVLayoutDst112801_Valuetypef16_te_0)
        /*03a8*/ 	.short	0x0380
        /*03aa*/ 	.short	0x022c


	//----- nvinfo : EIATTR_SW_WAR
	.align		4
.L_43:
        /*03ac*/ 	.byte	0x04, 0x36
        /*03ae*/ 	.short	(.L_45 - .L_44)
.L_44:
        /*03b0*/ 	.word	0x00000008
.L_45:


//--------------------- .nv.compat                --------------------------
	.section	.nv.compat,"",@"SHT_CUDA_COMPAT_INFO"
	.align	4
        /*0000*/ 	.byte	0x02, 0x02, 0x02, 0x00, 0x02, 0x05, 0x05, 0x00, 0x02, 0x03, 0x01, 0x00, 0x02, 0x06, 0x01, 0x00


//--------------------- .nv.callgraph             --------------------------
	.section	.nv.callgraph,"",@"SHT_CUDA_CALLGRAPH"
	.align	4
	.sectionentsize	8
	.align		4
        /*0000*/ 	.word	0x00000000
	.align		4
        /*0004*/ 	.word	0xffffffff
	.align		4
        /*0008*/ 	.word	0x00000000
	.align		4
        /*000c*/ 	.word	0xfffffffe
	.align		4
        /*0010*/ 	.word	0x00000000
	.align		4
        /*0014*/ 	.word	0xfffffffd
	.align		4
        /*0018*/ 	.word	0x00000000
	.align		4
        /*001c*/ 	.word	0xfffffffc


//--------------------- .text.kernel_cutlass_kernel_cudnnnative_sparse_attentionselectionNSA_select_attn_fwd_hmmaHopperSelectAttentionFwd_object_at__CopyAtom_ThrID10_TVLayoutSrc112801_TVLayoutDst112801_Valuetypef16_te_0 --------------------------
	.section	.text.kernel_cutlass_kernel_cudnnnative_sparse_attentionselectionNSA_select_attn_fwd_hmmaHopperSelectAttentionFwd_object_at__CopyAtom_ThrID10_TVLayoutSrc112801_TVLayoutDst112801_Valuetypef16_te_0,"ax",@progbits
	.align	128
        .global         kernel_cutlass_kernel_cudnnnative_sparse_attentionselectionNSA_select_attn_fwd_hmmaHopperSelectAttentionFwd_object_at__CopyAtom_ThrID10_TVLayoutSrc112801_TVLayoutDst112801_Valuetypef16_te_0
        .type           kernel_cutlass_kernel_cudnnnative_sparse_attentionselectionNSA_select_attn_fwd_hmmaHopperSelectAttentionFwd_object_at__CopyAtom_ThrID10_TVLayoutSrc112801_TVLayoutDst112801_Valuetypef16_te_0,@function
        .size           kernel_cutlass_kernel_cudnnnative_sparse_attentionselectionNSA_select_attn_fwd_hmmaHopperSelectAttentionFwd_object_at__CopyAtom_ThrID10_TVLayoutSrc112801_TVLayoutDst112801_Valuetypef16_te_0,(.L_x_79 - kernel_cutlass_kernel_cudnnnative_sparse_attentionselectionNSA_select_attn_fwd_hmmaHopperSelectAttentionFwd_object_at__CopyAtom_ThrID10_TVLayoutSrc112801_TVLayoutDst112801_Valuetypef16_te_0)
        .other          kernel_cutlass_kernel_cudnnnative_sparse_attentionselectionNSA_select_attn_fwd_hmmaHopperSelectAttentionFwd_object_at__CopyAtom_ThrID10_TVLayoutSrc112801_TVLayoutDst112801_Valuetypef16_te_0,@"STO_CUDA_ENTRY STV_DEFAULT"
kernel_cutlass_kernel_cudnnnative_sparse_attentionselectionNSA_select_attn_fwd_hmmaHopperSelectAttentionFwd_object_at__CopyAtom_ThrID10_TVLayoutSrc112801_TVLayoutDst112801_Valuetypef16_te_0:
.text.kernel_cutlass_kernel_cudnnnative_sparse_attentionselectionNSA_select_attn_fwd_hmmaHopperSelectAttentionFwd_object_at__CopyAtom_ThrID10_TVLayoutSrc112801_TVLayoutDst112801_Valuetypef16_te_0:
[----:B------:R-:W1:Y:S01]  /*0000*/  LDC R1, c[0x0][0x37c] ;  /* 0x0000df00ff017b82 */ /* 0x000e620000000800 */
[----:B------:R-:W2:Y:S07]  /*0010*/  S2R R3, SR_TID.X ;  /* 0x0000000000037919 */ /* 0x000eae0000002100 */
[----:B------:R-:W3:Y:S01]  /*0020*/  LDC.64 R4, c[0x0][0x590] ;  /* 0x00016400ff047b82 */ /* 0x000ee20000000a00 */
[----:B------:R-:W-:Y:S01]  /*0030*/  BSSY.RECONVERGENT B0, `(.L_x_0) ;  /* 0x000000e000007945 */ /* 0x000fe20003800200 */
[----:B------:R-:W4:Y:S01]  /*0040*/  S2R R7, SR_CTAID.Z ;  /* 0x0000000000077919 */ /* 0x000f220000002700 */
[----:B--2---:R-:W-:-:S04]  /*0050*/  SHF.R.U32.HI R160, RZ, 0x5, R3 ;  /* 0x00000005ffa07819 */ /* 0x004fc80000011603 */
[----:B------:R-:W-:-:S13]  /*0060*/  ISETP.NE.AND P2, PT, R160, RZ, PT ;  /* 0x000000ffa000720c */ /* 0x000fda0003f45270 */
[----:B-1--4-:R-:W-:Y:S05]  /*0070*/  @P2 BRA `(.L_x_1) ;  /* 0x0000000000242947 */ /* 0x012fea0003800000 */
[----:B------:R-:W1:Y:S02]  /*0080*/  LDCU.64 UR4, c[0x0][0x348] ;  /* 0x00006900ff0477ac */ /* 0x000e640008000a00 */
[----:B-1----:R-:W-:Y:S02]  /*0090*/  UIADD3 UR6, UP0, UPT, UR4, 0x80, URZ ;  /* 0x0000008004067890 */ /* 0x002fe4000ff1e0ff */
[----:B------:R1:W-:Y:S01]  /*00a0*/  UTMACCTL.PF [UR4] ;  /* 0x00000000040079b9 */ /* 0x0003e20008040000 */
[----:B------:R-:W-:Y:S02]  /*00b0*/  UIADD3 UR8, UP1, UPT, UR4, 0x180, URZ ;  /* 0x0000018004087890 */ /* 0x000fe4000ff3e0ff */
[----:B------:R-:W-:Y:S02]  /*00c0*/  UIADD3.X UR7, UPT, UPT, URZ, UR5, URZ, UP0, !UPT ;  /* 0x00000005ff077290 */ /* 0x000fe400087fe4ff */
[----:B------:R-:W-:-:S07]  /*00d0*/  UIADD3.X UR9, UPT, UPT, URZ, UR5, URZ, UP1, !UPT ;  /* 0x00000005ff097290 */ /* 0x000fce0008ffe4ff */
[----:B------:R1:W-:Y:S02]  /*00e0*/  UTMACCTL.PF [UR6] ;  /* 0x00000000060079b9 */ /* 0x0003e40008040000 */
[----:B------:R1:W-:Y:S02]  /*00f0*/  UTMACCTL.PF [UR8] ;  /* 0x00000000080079b9 */ /* 0x0003e40008040000 */
[----:B-1----:R-:W-:Y:S01]  /*0100*/  NOP ;  /* 0x0000000000007918 */ /* 0x002fe20000000000 */
.L_x_1:
[----:B------:R-:W-:Y:S05]  /*0110*/  BSYNC.RECONVERGENT B0 ;  /* 0x0000000000007941 */ /* 0x000fea0003800200 */
.L_x_0:
[----:B------:R-:W-:Y:S01]  /*0120*/  VOTEU.ALL UP3, P2 ;  /* 0x0000000000ff7886 */ /* 0x000fe20001060000 */
[----:B------:R-:W-:Y:S01]  /*0130*/  UMOV UR12, 0x1 ;  /* 0x00000001000c7882 */ /* 0x000fe20000000000 */
[----:B------:R-:W-:Y:S01]  /*0140*/  VOTEU.ALL UP2, P2 ;  /* 0x0000000000ff7886 */ /* 0x000fe20001040000 */
[----:B------:R-:W-:Y:S01]  /*0150*/  VOTEU.ALL UP1, P2 ;  /* 0x0000000000ff7886 */ /* 0x000fe20001020000 */
[----:B------:R-:W-:Y:S01]  /*0160*/  VOTEU.ALL UP0, P2 ;  /* 0x0000000000ff7886 */ /* 0x000fe20001000000 */
[----:B------:R-:W1:Y:S01]  /*0170*/  @!UP3 S2UR UR8, SR_CgaCtaId ;  /* 0x000000000008b9c3 */ /* 0x000e620000008800 */
[----:B------:R-:W-:Y:S01]  /*0180*/  @!UP3 UMOV UR4, 0x400 ;  /* 0x000004000004b882 */ /* 0x000fe20000000000 */
[----:B------:R-:W-:-:S04]  /*0190*/  @!UP3 UIADD3 UR14, UPT, UPT, -UR12, 0x100000, URZ ;  /* 0x001000000c0eb890 */ /* 0x000fc8000fffe1ff */
[----:B------:R-:W-:Y:S02]  /*01a0*/  @!UP3 USHF.L.U32 UR15, UR14, 0xb, URZ ;  /* 0x0000000b0e0fb899 */ /* 0x000fe400080006ff */
[----:B------:R-:W-:Y:S01]  /*01b0*/  @!UP3 USHF.L.U32 UR14, UR14, 0x1, URZ ;  /* 0x000000010e0eb899 */ /* 0x000fe200080006ff */
[----:B------:R-:W-:Y:S01]  /*01c0*/  @!UP3 UMOV UR10, 0x400 ;  /* 0x00000400000ab882 */ /* 0x000fe20000000000 */
[----:B------:R-:W-:-:S04]  /*01d0*/  @!UP3 UIADD3 UR16, UPT, UPT, -UR12, 0x100000, URZ ;  /* 0x001000000c10b890 */ /* 0x000fc8000fffe1ff */
[----:B------:R-:W-:Y:S02]  /*01e0*/  @!UP3 USHF.L.U32 UR17, UR16, 0xb, URZ ;  /* 0x0000000b1011b899 */ /* 0x000fe400080006ff */
[----:B------:R-:W-:Y:S01]  /*01f0*/  @!UP3 USHF.L.U32 UR16, UR16, 0x1, URZ ;  /* 0x000000011010b899 */ /* 0x000fe200080006ff */
[----:B------:R-:W-:Y:S01]  /*0200*/  VOTEU.ALL UP4, P2 ;  /* 0x0000000000ff7886 */ /* 0x000fe20001080000 */
[----:B------:R-:W-:Y:S01]  /*0210*/  VOTEU.ALL UP5, P2 ;  /* 0x0000000000ff7886 */ /* 0x000fe200010a0000 */
[----:B------:R-:W2:Y:S01]  /*0220*/  LDCU.64 UR6, c[0x0][0x358] ;  /* 0x00006b00ff0677ac */ /* 0x000ea20008000a00 */
[----:B------:R-:W4:Y:S01]  /*0230*/  @!UP3 S2UR UR5, SR_CgaCtaId ;  /* 0x000000000005b9c3 */ /* 0x000f220000008800 */
[----:B---3--:R-:W-:-:S07]  /*0240*/  IMAD.WIDE.U32 R4, R7, 0x4, R4 ;  /* 0x0000000407047825 */ /* 0x008fce00078e0004 */
[----:B------:R-:W3:Y:S01]  /*0250*/  @!UP3 S2UR UR11, SR_CgaCtaId ;  /* 0x00000000000bb9c3 */ /* 0x000ee20000008800 */
[----:B-1----:R-:W-:Y:S02]  /*0260*/  @!UP3 ULEA UR8, UR8, UR4, 0x18 ;  /* 0x000000040808b291 */ /* 0x002fe4000f8ec0ff */
[----:B----4-:R-:W-:Y:S02]  /*0270*/  @!UP3 ULEA UR9, UR5, UR4, 0x18 ;  /* 0x000000040509b291 */ /* 0x010fe4000f8ec0ff */
[----:B------:R-:W-:-:S04]  /*0280*/  @!UP3 UIADD3 UR4, UPT, UPT, -UR12, 0x100000, URZ ;  /* 0x001000000c04b890 */ /* 0x000fc8000fffe1ff */
[----:B------:R-:W-:Y:S02]  /*0290*/  @!UP3 USHF.L.U32 UR5, UR4, 0xb, URZ ;  /* 0x0000000b0405b899 */ /* 0x000fe400080006ff */
[----:B------:R-:W-:Y:S01]  /*02a0*/  @!UP3 USHF.L.U32 UR4, UR4, 0x1, URZ ;  /* 0x000000010404b899 */ /* 0x000fe200080006ff */
[----:B------:R-:W1:Y:S02]  /*02b0*/  FENCE.VIEW.ASYNC.S ;  /* 0x00000000000073c6 */ /* 0x000e640000000000 */
[----:B-1----:R1:W4:Y:S01]  /*02c0*/  @!UP2 SYNCS.EXCH.64 URZ, [UR8], UR14 ;  /* 0x0000000e08ffa5b2 */ /* 0x0023220008000100 */
[----:B---3--:R-:W-:Y:S01]  /*02d0*/  @!UP3 ULEA UR10, UR11, UR10, 0x18 ;  /* 0x0000000a0b0ab291 */ /* 0x008fe2000f8ec0ff */
[----:B------:R-:W-:Y:S01]  /*02e0*/  VOTEU.ALL UP3, P2 ;  /* 0x0000000000ff7886 */ /* 0x000fe20001060000 */
[----:B------:R1:W4:Y:S01]  /*02f0*/  @!UP1 SYNCS.EXCH.64 URZ, [UR8+0x8], UR14 ;  /* 0x0000080e08ff95b2 */ /* 0x0003220008000100 */
[----:B------:R-:W-:Y:S01]  /*0300*/  NOP ;  /* 0x0000000000007918 */ /* 0x000fe20000000000 */
[----:B----4-:R-:W-:Y:S06]  /*0310*/  BAR.SYNC.DEFER_BLOCKING 0x0 ;  /* 0x0000000000007b1d */ /* 0x010fec0000010000 */
[----:B------:R1:W3:Y:S01]  /*0320*/  @!UP0 SYNCS.EXCH.64 URZ, [UR9+0x20], UR16 ;  /* 0x0000201009ff85b2 */ /* 0x0002e20008000100 */
[----:B------:R1:W3:Y:S01]  /*0330*/  @!UP3 SYNCS.EXCH.64 URZ, [UR9+0x28], UR16 ;  /* 0x0000281009ffb5b2 */ /* 0x0002e20008000100 */
[----:B------:R-:W-:Y:S01]  /*0340*/  NOP ;  /* 0x0000000000007918 */ /* 0x000fe20000000000 */
[----:B---3--:R-:W-:Y:S06]  /*0350*/  BAR.SYNC.DEFER_BLOCKING 0x0 ;  /* 0x0000000000007b1d */ /* 0x008fec0000010000 */
[----:B------:R1:W3:Y:S01]  /*0360*/  @!UP4 SYNCS.EXCH.64 URZ, [UR10+0x10], UR4 ;  /* 0x000010040affc5b2 */ /* 0x0002e20008000100 */
[----:B------:R1:W3:Y:S01]  /*0370*/  @!UP5 SYNCS.EXCH.64 URZ, [UR10+0x18], UR4 ;  /* 0x000018040affd5b2 */ /* 0x0002e20008000100 */
[----:B------:R-:W-:Y:S01]  /*0380*/  NOP ;  /* 0x0000000000007918 */ /* 0x000fe20000000000 */
[----:B---3--:R-:W-:Y:S06]  /*0390*/  BAR.SYNC.DEFER_BLOCKING 0x0 ;  /* 0x0000000000007b1d */ /* 0x008fec0000010000 */
[----:B--2---:R-:W2:Y:S01]  /*03a0*/  LDG.E R159, desc[UR6][R4.64] ;  /* 0x00000006049f7981 */ /* 0x004ea2000c1e1900 */
[----:B------:R-:W-:Y:S01]  /*03b0*/  ISETP.GT.U32.AND P0, PT, R3, 0xf, PT ;  /* 0x0000000f0300780c */ /* 0x000fe20003f04070 */
[----:B------:R-:W2:Y:S01]  /*03c0*/  S2UR UR12, SR_CTAID.X ;  /* 0x00000000000c79c3 */ /* 0x000ea20000002500 */
[----:B------:R-:W3:Y:S11]  /*03d0*/  S2R R0, SR_CTAID.Y ;  /* 0x0000000000007919 */ /* 0x000ef60000002600 */
[----:B------:R-:W4:Y:S01]  /*03e0*/  @!P0 LDC.64 R6, c[0x0][0x598] ;  /* 0x00016600ff068b82 */ /* 0x000f220000000a00 */
[----:B---3--:R-:W-:-:S02]  /*03f0*/  @!P0 IMAD R9, R0, 0x10, R3 ;  /* 0x0000001000098824 */ /* 0x008fc400078e0203 */
[----:B------:R-:W3:Y:S01]  /*0400*/  LDG.E R0, desc[UR6][R4.64+0x4] ;  /* 0x0000040604007981 */ /* 0x000ee2000c1e1900 */
[----:B--2---:R-:W-:-:S04]  /*0410*/  @!P0 VIADD R2, R159, UR12 ;  /* 0x0000000c9f028c36 */ /* 0x004fc80008000000 */
[----:B------:R-:W-:-:S04]  /*0420*/  @!P0 IMAD R9, R2, 0x40, R9 ;  /* 0x0000004002098824 */ /* 0x000fc800078e0209 */
[----:B----4-:R-:W-:-:S06]  /*0430*/  @!P0 IMAD.WIDE R6, R9, 0x4, R6 ;  /* 0x0000000409068825 */ /* 0x010fcc00078e0206 */
[----:B------:R-:W2:Y:S01]  /*0440*/  @!P0 LDG.E R6, desc[UR6][R6.64] ;  /* 0x0000000606068981 */ /* 0x000ea2000c1e1900 */
[----:B------:R-:W4:Y:S01]  /*0450*/  @!P0 S2R R9, SR_CgaCtaId ;  /* 0x0000000000098919 */ /* 0x000f220000008800 */
[----:B------:R-:W-:-:S04]  /*0460*/  @!P0 MOV R2, 0x400 ;  /* 0x0000040000028802 */ /* 0x000fc80000000f00 */
[----:B----4-:R-:W-:-:S05]  /*0470*/  @!P0 LEA R2, R9, R2, 0x18 ;  /* 0x0000000209028211 */ /* 0x010fca00078ec0ff */
[----:B------:R-:W-:Y:S02]  /*0480*/  @!P0 IMAD R9, R3, 0x4, R2 ;  /* 0x0000000403098824 */ /* 0x000fe400078e0202 */
[----:B---3--:R-:W-:-:S05]  /*0490*/  IMAD.IADD R0, R0, 0x1, -R159 ;  /* 0x0000000100007824 */ /* 0x008fca00078e0a9f */
[----:B------:R-:W-:Y:S01]  /*04a0*/  ISETP.LE.AND P1, PT, R0, UR12, PT ;  /* 0x0000000c00007c0c */ /* 0x000fe2000bf23270 */
[----:B------:R-:W3:Y:S01]  /*04b0*/  S2UR UR13, SR_CTAID.Y ;  /* 0x00000000000d79c3 */ /* 0x000ee20000002600 */
[----:B--2---:R1:W-:Y:S07]  /*04c0*/  @!P0 STS [R9+0x9080], R6 ;  /* 0x0090800609008388 */ /* 0x0043ee0000000800 */
[----:B------:R-:W-:Y:S06]  /*04d0*/  BAR.SYNC.DEFER_BLOCKING 0x0 ;  /* 0x0000000000007b1d */ /* 0x000fec0000010000 */
[----:B-1-3--:R-:W-:Y:S05]  /*04e0*/  @P1 EXIT ;  /* 0x000000000000194d */ /* 0x00afea0003800000 */
[----:B------:R-:W-:Y:S01]  /*04f0*/  R2UR UR8, R159 ;  /* 0x000000009f0872ca */ /* 0x000fe200000e0000 */
[----:B------:R-:W1:-:S12]  /*0500*/  LDCU.64 UR4, c[0x0][0x5a0] ;  /* 0x0000b400ff0477ac */ /* 0x000e580008000a00 */
[----:B------:R-:W-:-:S04]  /*0510*/  UIADD3 UR12, UPT, UPT, UR8, UR12, URZ ;  /* 0x0000000c080c7290 */ /* 0x000fc8000fffe0ff */
[----:B------:R-:W-:-:S04]  /*0520*/  ULEA UR8, UR12, UR13, 0x2 ;  /* 0x0000000d0c087291 */ /* 0x000fc8000f8e10ff */
[----:B-1----:R-:W-:-:S06]  /*0530*/  UIMAD.WIDE UR4, UR8, 0x4, UR4 ;  /* 0x00000004080478a5 */ /* 0x002fcc000f8e0204 */
[----:B------:R-:W-:Y:S02]  /*0540*/  IMAD.U32 R4, RZ, RZ, UR4 ;  /* 0x00000004ff047e24 */ /* 0x000fe4000f8e00ff */
[----:B------:R-:W-:Y:S01]  /*0550*/  IMAD.U32 R5, RZ, RZ, UR5 ;  /* 0x00000005ff057e24 */ /* 0x000fe2000f8e00ff */
[----:B------:R-:W-:Y:S02]  /*0560*/  BSSY B0, `(.L_x_2) ;  /* 0x000012b000007945 */ /* 0x000fe40003800000 */
[----:B------:R-:W1:Y:S02]  /*0570*/  LDCU UR4, c[0x0][0x5a8] ;  /* 0x0000b500ff0477ac */ /* 0x000e640008000800 */
[----:B------:R2:W5:Y:S01]  /*0580*/  LDG.E R158, desc[UR6][R4.64] ;  /* 0x00000006049e7981 */ /* 0x000562000c1e1900 */
[----:B------:R-:W-:Y:S01]  /*0590*/  LOP3.LUT R7, R3, 0xf, RZ, 0xc0, !PT ;  /* 0x0000000f03077812 */ /* 0x000fe200078ec0ff */
[----:B------:R-:W-:Y:S02]  /*05a0*/  IMAD.MOV.U32 R157, RZ, RZ, 0x1 ;  /* 0x00000001ff9d7424 */ /* 0x000fe400078e00ff */
[----:B------:R-:W-:Y:S01]  /*05b0*/  IMAD.MOV.U32 R156, RZ, RZ, RZ ;  /* 0x000000ffff9c7224 */ /* 0x000fe200078e00ff */
[----:B------:R-:W-:Y:S06]  /*05c0*/  @P2 BRA `(.L_x_3) ;  /* 0x0000001000902947 */ /* 0x000fec0003800000 */
[----:B--2---:R-:W2:Y:S01]  /*05d0*/  S2R R5, SR_CgaCtaId ;  /* 0x0000000000057919 */ /* 0x004ea20000008800 */
[----:B------:R-:W-:Y:S01]  /*05e0*/  MOV R2, 0x400 ;  /* 0x0000040000027802 */ /* 0x000fe20000000f00 */
[----:B------:R-:W-:-:S03]  /*05f0*/  IMAD.MOV.U32 R0, RZ, RZ, -0x80000000 ;  /* 0x80000000ff007424 */ /* 0x000fc600078e00ff */
[----:B--2---:R-:W-:-:S04]  /*0600*/  LEA R9, R5, R2, 0x18 ;  /* 0x0000000205097211 */ /* 0x004fc800078ec0ff */
[----:B------:R-:W2:Y:S02]  /*0610*/  SYNCS.PHASECHK.TRANS64.TRYWAIT P0, [R9+URZ+0x28], R0 ;  /* 0x00002800090075a7 */ /* 0x000ea400080011ff */
[----:B--2---:R-:W-:Y:S05]  /*0620*/  @!P0 BRA `(.L_x_4) ;  /* 0x0000004800108947 */ /* 0x004fea0003800000 */
.L_x_64:
[----:B------:R-:W-:Y:S02]  /*0630*/  ELECT P1, URZ, PT ;  /* 0x0000000000ff782f */ /* 0x000fe40003820000 */
[----:B------:R-:W-:Y:S02]  /*0640*/  R2UR UR5, R9 ;  /* 0x00000000090572ca */ /* 0x000fe400000e0000 */
[----:B------:R-:W-:-:S09]  /*0650*/  ELECT P0, URZ, PT ;  /* 0x0000000000ff782f */ /* 0x000fd20003800000 */
[----:B------:R-:W-:-:S04]  /*0660*/  @P1 IMAD.MOV.U32 R2, RZ, RZ, 0x1000 ;  /* 0x00001000ff021424 */ /* 0x000fc800078e00ff */
[----:B------:R-:W-:Y:S01]  /*0670*/  VOTEU.ANY UP0, P0 ;  /* 0x0000000000ff7886 */ /* 0x000fe20000000100 */
[----:B------:R-:W-:Y:S01]  /*0680*/  VOTEU.ANY UP1, P0 ;  /* 0x0000000000ff7886 */ /* 0x000fe20000020100 */
[----:B------:R3:W-:Y:S01]  /*0690*/  @P1 SYNCS.ARRIVE.TRANS64 RZ, [R9+URZ+0x20], R2 ;  /* 0x0000200209ff19a7 */ /* 0x0007e200080000ff */
[----:B------:R-:W-:Y:S02]  /*06a0*/  PLOP3.LUT P1, PT, PT, PT, PT, 0x8, 0x80 ;  /* 0x000000000080781c */ /* 0x000fe40003f2e170 */
[----:B------:R-:W4:Y:S01]  /*06b0*/  @UP0 LDCU.64 UR14, c[0x0][0x348] ;  /* 0x00006900ff0e07ac */ /* 0x000f220008000a00 */
[----:B------:R-:W-:Y:S02]  /*06c0*/  @UP0 UIADD3 UR8, UPT, UPT, UR5, 0x80, URZ ;  /* 0x0000008005080890 */ /* 0x000fe4000fffe0ff */
[----:B------:R-:W-:Y:S01]  /*06d0*/  @UP0 UIADD3 UR9, UPT, UPT, UR5, 0x20, URZ ;  /* 0x0000002005090890 */ /* 0x000fe2000fffe0ff */
[----:B------:R-:W-:Y:S01]  /*06e0*/  @UP0 UMOV UR10, URZ ;  /* 0x000000ff000a0c82 */ /* 0x000fe20008000000 */
[----:B------:R-:W-:-:S10]  /*06f0*/  @UP0 UMOV UR11, URZ ;  /* 0x000000ff000b0c82 */ /* 0x000fd40008000000 */
.L_x_5:
[----:B------:R-:W-:Y:S01]  /*0700*/  @P0 ELECT P1, URZ, PT ;  /* 0x0000000000ff082f */ /* 0x000fe20003820000 */
[----:B----4-:R4:W-:-:S12]  /*0710*/  @UP1 UTMALDG.4D [UR8], [UR14], desc[URZ] ;  /* 0x0000ff080e0015b4 */ /* 0x0109d80008019000 */
[----:B------:R-:W-:Y:S02]  /*0720*/  @P1 PLOP3.LUT P0, PT, P1, PT, PT, 0x8, 0x80 ;  /* 0x000000000080181c */ /* 0x000fe40000f0e170 */
[----:B------:R-:W-:-:S11]  /*0730*/  PLOP3.LUT P1, PT, PT, PT, PT, 0x8, 0x80 ;  /* 0x000000000080781c */ /* 0x000fd60003f2e170 */
[----:B----4-:R-:W-:Y:S05]  /*0740*/  @P0 BRA.U.ANY `(.L_x_5) ;  /* 0xfffffffd00ec0947 */ /* 0x010fea000393ffff */
[----:B------:R-:W-:Y:S02]  /*0750*/  ELECT P0, URZ, PT ;  /* 0x0000000000ff782f */ /* 0x000fe40003800000 */
[----:B------:R-:W-:-:S11]  /*0760*/  PLOP3.LUT P1, PT, PT, PT, PT, 0x8, 0x80 ;  /* 0x000000000080781c */ /* 0x000fd60003f2e170 */
[----:B------:R-:W-:Y:S01]  /*0770*/  VOTEU.ANY UP0, P0 ;  /* 0x0000000000ff7886 */ /* 0x000fe20000000100 */
[----:B------:R-:W-:-:S04]  /*0780*/  VOTEU.ANY UP1, P0 ;  /* 0x0000000000ff7886 */ /* 0x000fc80000020100 */
[----:B------:R-:W4:Y:S01]  /*0790*/  @UP0 LDCU.64 UR14, c[0x0][0x348] ;  /* 0x00006900ff0e07ac */ /* 0x000f220008000a00 */
[----:B------:R-:W-:Y:S02]  /*07a0*/  @UP0 UIADD3 UR8, UPT, UPT, UR5, 0x180, URZ ;  /* 0x0000018005080890 */ /* 0x000fe4000fffe0ff */
[----:B------:R-:W-:Y:S01]  /*07b0*/  @UP0 UIADD3 UR9, UPT, UPT, UR5, 0x20, URZ ;  /* 0x0000002005090890 */ /* 0x000fe2000fffe0ff */
[----:B------:R-:W-:Y:S01]  /*07c0*/  @UP0 UMOV UR10, 0x8 ;  /* 0x00000008000a0882 */ /* 0x000fe20000000000 */
[----:B------:R-:W-:-:S10]  /*07d0*/  @UP0 UMOV UR11, URZ ;  /* 0x000000ff000b0c82 */ /* 0x000fd40008000000 */
.L_x_6:
        /* <DEDUP_REMOVED lines=14> */
.L_x_7:
        /* <DEDUP_REMOVED lines=14> */
.L_x_8:
        /* <DEDUP_REMOVED lines=14> */
.L_x_9:
        /* <DEDUP_REMOVED lines=14> */
.L_x_10:
        /* <DEDUP_REMOVED lines=14> */
.L_x_11:
        /* <DEDUP_REMOVED lines=14> */
.L_x_12:
        /* <DEDUP_REMOVED lines=14> */
.L_x_13:
        /* <DEDUP_REMOVED lines=14> */
.L_x_14:
        /* <DEDUP_REMOVED lines=14> */
.L_x_15:
        /* <DEDUP_REMOVED lines=14> */
.L_x_16:
        /* <DEDUP_REMOVED lines=14> */
.L_x_17:
        /* <DEDUP_REMOVED lines=14> */
.L_x_18:
        /* <DEDUP_REMOVED lines=14> */
.L_x_19:
        /* <DEDUP_REMOVED lines=14> */
.L_x_20:
[----:B------:R-:W-:Y:S01]  /*1420*/  @P0 ELECT P1, URZ, PT ;  /* 0x0000000000ff082f */ /* 0x000fe20003820000 */
[----:B----4-:R4:W-:-:S12]  /*1430*/  @UP1 UTMALDG.4D [UR8], [UR14], desc[URZ] ;  /* 0x0000ff080e0015b4 */ /* 0x0109d80008019000 */
[----:B------:R-:W-:Y:S02]  /*1440*/  @P1 PLOP3.LUT P0, PT, P1, PT, PT, 0x8, 0x80 ;  /* 0x000000000080181c */ /* 0x000fe40000f0e170 */
[----:B------:R-:W-:-:S11]  /*1450*/  PLOP3.LUT P1, PT, PT, PT, PT, 0x8, 0x80 ;  /* 0x000000000080781c */ /* 0x000fd60003f2e170 */
[----:B----4-:R-:W-:Y:S05]  /*1460*/  @P0 BRA.U.ANY `(.L_x_20) ;  /* 0xfffffffd00ec0947 */ /* 0x010fea000393ffff */
[----:B-----5:R-:W-:-:S13]  /*1470*/  ISETP.GE.AND P0, PT, R158, 0x1, PT ;  /* 0x000000019e00780c */ /* 0x020fda0003f06270 */
[----:B------:R-:W-:Y:S05]  /*1480*/  @!P0 BRA `(.L_x_3) ;  /* 0x0000000000e08947 */ /* 0x000fea0003800000 */
[----:B------:R-:W4:Y:S02]  /*1490*/  SYNCS.PHASECHK.TRANS64.TRYWAIT P0, [R9+URZ+0x8], R0 ;  /* 0x00000800090075a7 */ /* 0x000f2400080011ff */
[----:B----4-:R-:W-:Y:S05]  /*14a0*/  @!P0 BRA `(.L_x_21) ;  /* 0x00000038008c8947 */ /* 0x010fea0003800000 */
.L_x_65:
[----:B------:R-:W-:Y:S01]  /*14b0*/  ELECT P0, URZ, PT ;  /* 0x0000000000ff782f */ /* 0x000fe20003800000 */
[----:B------:R-:W-:Y:S01]  /*14c0*/  IMAD R0, R158, 0x4, R9 ;  /* 0x000000049e007824 */ /* 0x000fe200078e0209 */
[----:B------:R-:W-:Y:S02]  /*14d0*/  ELECT P1, URZ, PT ;  /* 0x0000000000ff782f */ /* 0x000fe40003820000 */
[----:B------:R-:W-:-:S09]  /*14e0*/  R2UR UR5, R9 ;  /* 0x00000000090572ca */ /* 0x000fd200000e0000 */
[----:B--2---:R-:W2:Y:S01]  /*14f0*/  @P0 LDC.64 R4, c[0x0][0x348] ;  /* 0x0000d200ff040b82 */ /* 0x004ea20000000a00 */
[----:B------:R-:W-:Y:S01]  /*1500*/  @P0 R2UR UR17, R9 ;  /* 0x00000000091102ca */ /* 0x000fe200000e0000 */
[----:B---3--:R-:W-:Y:S01]  /*1510*/  @P1 IMAD.MOV.U32 R2, RZ, RZ, 0x4000 ;  /* 0x00004000ff021424 */ /* 0x008fe200078e00ff */
[----:B------:R-:W-:Y:S01]  /*1520*/  VOTEU.ANY UP0, P0 ;  /* 0x0000000000ff7886 */ /* 0x000fe20000000100 */
[----:B------:R-:W-:Y:S02]  /*1530*/  VOTEU.ANY UP1, P0 ;  /* 0x0000000000ff7886 */ /* 0x000fe40000020100 */
[----:B------:R2:W-:Y:S01]  /*1540*/  @P1 SYNCS.ARRIVE.TRANS64 RZ, [R9+URZ], R2 ;  /* 0x0000000209ff19a7 */ /* 0x0005e200080000ff */
[----:B------:R-:W3:Y:S01]  /*1550*/  LDS R0, [R0+0x907c] ;  /* 0x00907c0000007984 */ /* 0x000ee20000000800 */
[----:B------:R-:W-:Y:S01]  /*1560*/  @UP0 UIADD3 UR16, UPT, UPT, UR5, 0x1080, URZ ;  /* 0x0000108005100890 */ /* 0x000fe2000fffe0ff */
[----:B------:R-:W-:Y:S01]  /*1570*/  @UP0 UMOV UR18, URZ ;  /* 0x000000ff00120c82 */ /* 0x000fe20008000000 */
[----:B--2---:R-:W-:-:S04]  /*1580*/  @P0 IADD3 R2, P1, PT, R4, 0x80, RZ ;  /* 0x0000008004020810 */ /* 0x004fc80007f3e0ff */
[----:B------:R-:W-:Y:S01]  /*1590*/  @P0 R2UR UR8, R2 ;  /* 0x00000000020802ca */ /* 0x000fe200000e0000 */
[----:B------:R-:W-:Y:S01]  /*15a0*/  @P0 IMAD.X R4, RZ, RZ, R5, P1 ;  /* 0x000000ffff040224 */ /* 0x000fe200008e0605 */
[----:B------:R-:W-:-:S04]  /*15b0*/  PLOP3.LUT P1, PT, PT, PT, PT, 0x8, 0x80 ;  /* 0x000000000080781c */ /* 0x000fc80003f2e170 */
[----:B------:R-:W-:-:S07]  /*15c0*/  @P0 R2UR UR9, R4 ;  /* 0x00000000040902ca */ /* 0x000fce00000e0000 */
[----:B------:R-:W-:-:S05]  /*15d0*/  IMAD.U32 R4, RZ, RZ, UR8 ;  /* 0x00000008ff047e24 */ /* 0x000fca000f8e00ff */
[----:B------:R-:W-:Y:S01]  /*15e0*/  @P0 R2UR UR8, R4 ;  /* 0x00000000040802ca */ /* 0x000fe200000e0000 */
[----:B------:R-:W-:Y:S02]  /*15f0*/  IMAD.U32 R5, RZ, RZ, UR9 ;  /* 0x00000009ff057e24 */ /* 0x000fe4000f8e00ff */
[----:B---3--:R-:W-:-:S03]  /*1600*/  IMAD R2, R0, 0x40, R159 ;  /* 0x0000004000027824 */ /* 0x008fc600078e029f */
[----:B------:R-:W-:Y:S02]  /*1610*/  @P0 R2UR UR9, R5 ;  /* 0x00000000050902ca */ /* 0x000fe400000e0000 */
[----:B------:R-:W-:-:S15]  /*1620*/  R2UR UR19, R2 ;  /* 0x00000000021372ca */ /* 0x000fde00000e0000 */
.L_x_22:
[----:B------:R-:W-:Y:S01]  /*1630*/  @P0 ELECT P1, URZ, PT ;  /* 0x0000000000ff082f */ /* 0x000fe20003820000 */
[----:B------:R-:W-:Y:S02]  /*1640*/  UMOV UR20, UR13 ;  /* 0x0000000d00147c82 */ /* 0x000fe40008000000 */
[----:B------:R2:W-:Y:S10]  /*1650*/  @UP1 UTMALDG.3D [UR16], [UR8], desc[URZ] ;  /* 0x0000ff10080015b4 */ /* 0x0005f40008011000 */
[----:B------:R-:W-:-:S02]  /*1660*/  @P1 PLOP3.LUT P0, PT, P1, PT, PT, 0x8, 0x80 ;  /* 0x000000000080181c */ /* 0x000fc40000f0e170 */
[----:B------:R-:W-:-:S11]  /*1670*/  PLOP3.LUT P1, PT, PT, PT, PT, 0x8, 0x80 ;  /* 0x000000000080781c */ /* 0x000fd60003f2e170 */
[----:B--2---:R-:W-:Y:S05]  /*1680*/  @P0 BRA.U.ANY `(.L_x_22) ;  /* 0xfffffffd00e80947 */ /* 0x004fea000393ffff */
[----:B------:R-:W-:Y:S01]  /*1690*/  ELECT P0, URZ, PT ;  /* 0x0000000000ff782f */ /* 0x000fe20003800000 */
[----:B------:R-:W-:Y:S02]  /*16a0*/  IMAD.MOV.U32 R157, RZ, RZ, RZ ;  /* 0x000000ffff9d7224 */ /* 0x000fe400078e00ff */
[----:B------:R-:W-:-:S10]  /*16b0*/  IMAD.MOV.U32 R156, RZ, RZ, 0x1 ;  /* 0x00000001ff9c7424 */ /* 0x000fd400078e00ff */
[----:B------:R-:W2:Y:S01]  /*16c0*/  @P0 LDC.64 R4, c[0x0][0x348] ;  /* 0x0000d200ff040b82 */ /* 0x000ea20000000a00 */
[----:B------:R-:W-:Y:S01]  /*16d0*/  @P0 R2UR UR17, R9 ;  /* 0x00000000091102ca */ /* 0x000fe200000e0000 */
[----:B------:R-:W-:Y:S01]  /*16e0*/  VOTEU.ANY UP0, P0 ;  /* 0x0000000000ff7886 */ /* 0x000fe20000000100 */
[----:B------:R-:W-:-:S04]  /*16f0*/  VOTEU.ANY UP1, P0 ;  /* 0x0000000000ff7886 */ /* 0x000fc80000020100 */
[----:B------:R-:W-:Y:S01]  /*1700*/  @UP0 UIADD3 UR16, UPT, UPT, UR5, 0x3080, URZ ;  /* 0x0000308005100890 */ /* 0x000fe2000fffe0ff */
[----:B------:R-:W-:Y:S01]  /*1710*/  @UP0 UMOV UR18, 0x40 ;  /* 0x0000004000120882 */ /* 0x000fe20000000000 */
[----:B--2---:R-:W-:-:S04]  /*1720*/  @P0 IADD3 R0, P1, PT, R4, 0x80, RZ ;  /* 0x0000008004000810 */ /* 0x004fc80007f3e0ff */
[----:B------:R-:W-:Y:S01]  /*1730*/  @P0 R2UR UR8, R0 ;  /* 0x00000000000802ca */ /* 0x000fe200000e0000 */
[----:B------:R-:W-:Y:S01]  /*1740*/  @P0 IMAD.X R4, RZ, RZ, R5, P1 ;  /* 0x000000ffff040224 */ /* 0x000fe200008e0605 */
[----:B------:R-:W-:-:S04]  /*1750*/  PLOP3.LUT P1, PT, PT, PT, PT, 0x8, 0x80 ;  /* 0x000000000080781c */ /* 0x000fc80003f2e170 */
[----:B------:R-:W-:-:S07]  /*1760*/  @P0 R2UR UR9, R4 ;  /* 0x00000000040902ca */ /* 0x000fce00000e0000 */
[----:B------:R-:W-:-:S05]  /*1770*/  IMAD.U32 R4, RZ, RZ, UR8 ;  /* 0x00000008ff047e24 */ /* 0x000fca000f8e00ff */
[----:B------:R-:W-:Y:S01]  /*1780*/  @P0 R2UR UR8, R4 ;  /* 0x00000000040802ca */ /* 0x000fe200000e0000 */
[----:B------:R-:W-:-:S05]  /*1790*/  IMAD.U32 R5, RZ, RZ, UR9 ;  /* 0x00000009ff057e24 */ /* 0x000fca000f8e00ff */
[----:B------:R-:W-:-:S15]  /*17a0*/  @P0 R2UR UR9, R5 ;  /* 0x00000000050902ca */ /* 0x000fde00000e0000 */
.L_x_23:
[----:B------:R-:W-:Y:S01]  /*17b0*/  @P0 ELECT P1, URZ, PT ;  /* 0x0000000000ff082f */ /* 0x000fe20003820000 */
[----:B------:R-:W-:Y:S02]  /*17c0*/  UMOV UR20, UR13 ;  /* 0x0000000d00147c82 */ /* 0x000fe40008000000 */
[----:B------:R4:W-:Y:S10]  /*17d0*/  @UP1 UTMALDG.3D [UR16], [UR8], desc[URZ] ;  /* 0x0000ff10080015b4 */ /* 0x0009f40008011000 */
[----:B------:R-:W-:-:S02]  /*17e0*/  @P1 PLOP3.LUT P0, PT, P1, PT, PT, 0x8, 0x80 ;  /* 0x000000000080181c */ /* 0x000fc40000f0e170 */
[----:B------:R-:W-:-:S11]  /*17f0*/  PLOP3.LUT P1, PT, PT, PT, PT, 0x8, 0x80 ;  /* 0x000000000080781c */ /* 0x000fd60003f2e170 */
[----:B----4-:R-:W-:Y:S05]  /*1800*/  @P0 BRA.U.ANY `(.L_x_23) ;  /* 0xfffffffd00e80947 */ /* 0x010fea000393ffff */
.L_x_3:
[----:B-1----:R-:W-:Y:S05]  /*1810*/  BSYNC B0 ;  /* 0x0000000000007941 */ /* 0x002fea0003800000 */
.L_x_2:
[----:B------:R-:W1:Y:S01]  /*1820*/  S2UR UR8, SR_CgaCtaId ;  /* 0x00000000000879c3 */ /* 0x000e620000008800 */
[----:B------:R-:W-:Y:S01]  /*1830*/  UMOV UR5, 0x400 ;  /* 0x0000040000057882 */ /* 0x000fe20000000000 */
[----:B-----5:R-:W-:Y:S01]  /*1840*/  ISETP.GE.AND P1, PT, R158, 0x1, PT ;  /* 0x000000019e00780c */ /* 0x020fe20003f26270 */
[----:B------:R-:W-:Y:S01]  /*1850*/  IMAD.MOV.U32 R154, RZ, RZ, RZ ;  /* 0x000000ffff9a7224 */ /* 0x000fe200078e00ff */
[----:B------:R-:W-:Y:S01]  /*1860*/  PLOP3.LUT P0, PT, PT, PT, PT, 0x80, 0x8 ;  /* 0x000000000008781c */ /* 0x000fe20003f0f070 */
[----:B------:R-:W-:Y:S01]  /*1870*/  IMAD.MOV.U32 R155, RZ, RZ, -0x800000 ;  /* 0xff800000ff9b7424 */ /* 0x000fe200078e00ff */
[----:B------:R-:W-:Y:S02]  /*1880*/  CS2R R120, SRZ ;  /* 0x0000000000787805 */ /* 0x000fe4000001ff00 */
[----:B------:R-:W-:Y:S02]  /*1890*/  CS2R R122, SRZ ;  /* 0x00000000007a7805 */ /* 0x000fe4000001ff00 */
[----:B------:R-:W-:-:S02]  /*18a0*/  CS2R R112, SRZ ;  /* 0x0000000000707805 */ /* 0x000fc4000001ff00 */
[----:B------:R-:W-:Y:S02]  /*18b0*/  CS2R R114, SRZ ;  /* 0x0000000000727805 */ /* 0x000fe4000001ff00 */
[----:B------:R-:W-:Y:S02]  /*18c0*/  CS2R R88, SRZ ;  /* 0x0000000000587805 */ /* 0x000fe4000001ff00 */
[----:B------:R-:W-:Y:S02]  /*18d0*/  CS2R R90, SRZ ;  /* 0x00000000005a7805 */ /* 0x000fe4000001ff00 */
        /* <DEDUP_REMOVED lines=8> */
[----:B------:R-:W-:Y:S01]  /*1960*/  CS2R R60, SRZ ;  /* 0x00000000003c7805 */ /* 0x000fe2000001ff00 */
[----:B------:R-:W-:Y:S01]  /*1970*/  IMAD.MOV.U32 R62, RZ, RZ, RZ ;  /* 0x000000ffff3e7224 */ /* 0x000fe200078e00ff */
[----:B-1----:R-:W-:-:S06]  /*1980*/  ULEA UR5, UR8, UR5, 0x18 ;  /* 0x0000000508057291 */ /* 0x002fcc000f8ec0ff */
[----:B------:R-:W-:-:S04]  /*1990*/  IMAD.U32 R0, RZ, RZ, UR5 ;  /* 0x00000005ff007e24 */ /* 0x000fc8000f8e00ff */
[----:B------:R-:W1:Y:S01]  /*19a0*/  SYNCS.PHASECHK.TRANS64.TRYWAIT P3, [R0+URZ+0x20], RZ ;  /* 0x000020ff000075a7 */ /* 0x000e6200080611ff */
[----:B------:R-:W-:Y:S01]  /*19b0*/  IMAD R7, R7, 0x10, R0 ;  /* 0x0000001007077824 */ /* 0x000fe200078e0200 */
[----:B-1----:R-:W-:Y:S06]  /*19c0*/  @P3 BRA `(.L_x_24) ;  /* 0x0000000000083947 */ /* 0x002fec0003800000 */
[----:B------:R-:W1:Y:S02]  /*19d0*/  SYNCS.PHASECHK.TRANS64.TRYWAIT P3, [R0+URZ+0x20], RZ ;  /* 0x000020ff000075a7 */ /* 0x000e6400080611ff */
[----:B-1----:R-:W-:Y:S05]  /*19e0*/  @!P3 BRA `(.L_x_25) ;  /* 0x000000340058b947 */ /* 0x002fea0003800000 */
.L_x_24:
[----:B------:R4:W1:Y:S01]  /*19f0*/  LDSM.16.M88.2 R36, [R7+0x80] ;  /* 0x000080000724783b */ /* 0x0008620000000100 */
[----:B------:R-:W-:Y:S01]  /*1a00*/  IMAD.MOV.U32 R63, RZ, RZ, RZ ;  /* 0x000000ffff3f7224 */ /* 0x000fe200078e00ff */
[----:B------:R-:W-:Y:S02]  /*1a10*/  CS2R R108, SRZ ;  /* 0x00000000006c7805 */ /* 0x000fe4000001ff00 */
[----:B------:R-:W-:Y:S01]  /*1a20*/  CS2R R110, SRZ ;  /* 0x00000000006e7805 */ /* 0x000fe2000001ff00 */
[----:B------:R4:W2:Y:S01]  /*1a30*/  LDSM.16.M88.2 R38, [R7+0x180] ;  /* 0x000180000726783b */ /* 0x0008a20000000100 */
[----:B------:R-:W-:Y:S02]  /*1a40*/  CS2R R64, SRZ ;  /* 0x0000000000407805 */ /* 0x000fe4000001ff00 */
[----:B------:R-:W-:Y:S02]  /*1a50*/  CS2R R66, SRZ ;  /* 0x0000000000427805 */ /* 0x000fe4000001ff00 */
[----:B------:R-:W-:Y:S01]  /*1a60*/  CS2R R68, SRZ ;  /* 0x0000000000447805 */ /* 0x000fe2000001ff00 */
[----:B------:R4:W3:Y:S01]  /*1a70*/  LDSM.16.M88.2 R32, [R7+0x280] ;  /* 0x000280000720783b */ /* 0x0008e20000000100 */
[----:B------:R-:W-:-:S02]  /*1a80*/  CS2R R70, SRZ ;  /* 0x0000000000467805 */ /* 0x000fc4000001ff00 */
[----:B------:R-:W-:Y:S02]  /*1a90*/  CS2R R72, SRZ ;  /* 0x0000000000487805 */ /* 0x000fe4000001ff00 */
[----:B------:R-:W-:Y:S01]  /*1aa0*/  CS2R R74, SRZ ;  /* 0x00000000004a7805 */ /* 0x000fe2000001ff00 */
[----:B------:R4:W1:Y:S01]  /*1ab0*/  LDSM.16.M88.2 R34, [R7+0x380] ;  /* 0x000380000722783b */ /* 0x0008620000000100 */
[----:B------:R-:W-:Y:S02]  /*1ac0*/  CS2R R76, SRZ ;  /* 0x00000000004c7805 */ /* 0x000fe4000001ff00 */
[----:B------:R-:W-:Y:S02]  /*1ad0*/  CS2R R78, SRZ ;  /* 0x00000000004e7805 */ /* 0x000fe4000001ff00 */
[----:B------:R-:W-:Y:S01]  /*1ae0*/  CS2R R80, SRZ ;  /* 0x0000000000507805 */ /* 0x000fe2000001ff00 */
[----:B------:R4:W1:Y:S01]  /*1af0*/  LDSM.16.M88.2 R28, [R7+0x480] ;  /* 0x00048000071c783b */ /* 0x0008620000000100 */
[----:B------:R-:W-:-:S02]  /*1b00*/  CS2R R82, SRZ ;  /* 0x0000000000527805 */ /* 0x000fc4000001ff00 */
[----:B------:R-:W-:Y:S02]  /*1b10*/  CS2R R92, SRZ ;  /* 0x00000000005c7805 */ /* 0x000fe4000001ff00 */
[----:B------:R-:W-:Y:S01]  /*1b20*/  CS2R R94, SRZ ;  /* 0x00000000005e7805 */ /* 0x000fe2000001ff00 */
[----:B------:R4:W1:Y:S01]  /*1b30*/  LDSM.16.M88.2 R30, [R7+0x580] ;  /* 0x00058000071e783b */ /* 0x0008620000000100 */
[----:B------:R-:W-:Y:S02]  /*1b40*/  CS2R R132, SRZ ;  /* 0x0000000000847805 */ /* 0x000fe4000001ff00 */
[----:B------:R-:W-:Y:S01]  /*1b50*/  CS2R R134, SRZ ;  /* 0x0000000000867805 */ /* 0x000fe2000001ff00 */
[----:B------:R4:W1:Y:S04]  /*1b60*/  LDSM.16.M88.2 R24, [R7+0x680] ;  /* 0x000680000718783b */ /* 0x0008680000000100 */
[----:B------:R4:W1:Y:S04]  /*1b70*/  LDSM.16.M88.2 R26, [R7+0x780] ;  /* 0x00078000071a783b */ /* 0x0008680000000100 */
[----:B------:R4:W1:Y:S04]  /*1b80*/  LDSM.16.M88.2 R20, [R7+0x880] ;  /* 0x000880000714783b */ /* 0x0008680000000100 */
[----:B------:R4:W1:Y:S04]  /*1b90*/  LDSM.16.M88.2 R22, [R7+0x980] ;  /* 0x000980000716783b */ /* 0x0008680000000100 */
[----:B------:R4:W1:Y:S04]  /*1ba0*/  LDSM.16.M88.2 R16, [R7+0xa80] ;  /* 0x000a80000710783b */ /* 0x0008680000000100 */
[----:B------:R4:W1:Y:S04]  /*1bb0*/  LDSM.16.M88.2 R18, [R7+0xb80] ;  /* 0x000b80000712783b */ /* 0x0008680000000100 */
[----:B------:R4:W1:Y:S04]  /*1bc0*/  LDSM.16.M88.2 R12, [R7+0xc80] ;  /* 0x000c8000070c783b */ /* 0x0008680000000100 */
[----:B------:R4:W1:Y:S04]  /*1bd0*/  LDSM.16.M88.2 R14, [R7+0xd80] ;  /* 0x000d8000070e783b */ /* 0x0008680000000100 */
[----:B--23--:R4:W2:Y:S04]  /*1be0*/  LDSM.16.M88.2 R8, [R7+0xe80] ;  /* 0x000e80000708783b */ /* 0x00c8a80000000100 */
[----:B------:R4:W3:Y:S01]  /*1bf0*/  LDSM.16.M88.2 R10, [R7+0xf80] ;  /* 0x000f8000070a783b */ /* 0x0008e20000000100 */
[----:B------:R4:W1:Y:S01]  /*1c00*/  @P1 SYNCS.PHASECHK.TRANS64.TRYWAIT P0, [R0+URZ], RZ ;  /* 0x000000ff000015a7 */ /* 0x00086200080011ff */
[----:B------:R-:W-:Y:S05]  /*1c10*/  @!P1 BRA `(.L_x_26) ;  /* 0x0000002000e89947 */ /* 0x000fea0003800000 */
[----:B------:R-:W4:Y:S01]  /*1c20*/  LDC.64 R162, c[0x0][0x348] ;  /* 0x0000d200ffa27b82 */ /* 0x000f220000000a00 */
[----:B------:R-:W-:Y:S01]  /*1c30*/  IMAD.MOV R153, RZ, RZ, -R158 ;  /* 0x000000ffff997224 */ /* 0x000fe200078e0a9e */
[----:B------:R-:W-:Y:S01]  /*1c40*/  CS2R R146, SRZ ;  /* 0x0000000000927805 */ /* 0x000fe2000001ff00 */
[----:B------:R-:W-:Y:S01]  /*1c50*/  IMAD.MOV.U32 R154, RZ, RZ, RZ ;  /* 0x000000ffff9a7224 */ /* 0x000fe200078e00ff */
[----:B------:R-:W-:Y:S01]  /*1c60*/  CS2R R144, SRZ ;  /* 0x0000000000907805 */ /* 0x000fe2000001ff00 */
[----:B------:R-:W-:Y:S02]  /*1c70*/  IMAD.MOV.U32 R155, RZ, RZ, -0x800000 ;  /* 0xff800000ff9b7424 */ /* 0x000fe400078e00ff */
[----:B------:R-:W-:-:S07]  /*1c80*/  IMAD.MOV.U32 R152, RZ, RZ, 0x1 ;  /* 0x00000001ff987424 */ /* 0x000fce00078e00ff */
.L_x_49:
[----:B------:R-:W-:Y:S01]  /*1c90*/  ISETP.NE.AND P2, PT, R160, RZ, PT ;  /* 0x000000ffa000720c */ /* 0x000fe20003f45270 */
[----:B------:R-:W-:Y:S03]  /*1ca0*/  BSSY B0, `(.L_x_27) ;  /* 0x0000009000007945 */ /* 0x000fe60003800000 */
[----:B------:R-:W-:Y:S01]  /*1cb0*/  ISETP.GE.OR P1, PT, R145, R158, P2 ;  /* 0x0000009e9100720c */ /* 0x000fe20001726670 */
[----:B-1----:R-:W-:-:S12]  /*1cc0*/  @P0 BRA `(.L_x_28) ;  /* 0x0000000000180947 */ /* 0x002fd80003800000 */
[----:B------:R-:W1:Y:S01]  /*1cd0*/  S2R R3, SR_CgaCtaId ;  /* 0x0000000000037919 */ /* 0x000e620000008800 */
[----:B----4-:R-:W-:Y:S01]  /*1ce0*/  MOV R0, 0x400 ;  /* 0x0000040000007802 */ /* 0x010fe20000000f00 */
[----:B------:R-:W-:-:S03]  /*1cf0*/  IMAD.U32 R4, R146, -0x80000000, RZ ;  /* 0x8000000092047824 */ /* 0x000fc600078e00ff */
[----:B-1----:R-:W-:-:S04]  /*1d00*/  LEA R3, R3, R0, 0x18 ;  /* 0x0000000003037211 */ /* 0x002fc800078ec0ff */
[----:B------:R-:W1:Y:S02]  /*1d10*/  SYNCS.PHASECHK.TRANS64.TRYWAIT P0, [R3+URZ], R4 ;  /* 0x00000004030075a7 */ /* 0x000e6400080011ff */
[----:B-1----:R-:W-:Y:S05]  /*1d20*/  @!P0 BRA `(.L_x_29) ;  /* 0x00000030009c8947 */ /* 0x002fea0003800000 */
.L_x_28:
[----:B------:R-:W-:Y:S05]  /*1d30*/  BSYNC B0 ;  /* 0x0000000000007941 */ /* 0x000fea0003800000 */
.L_x_27:
[----:B------:R-:W-:Y:S04]  /*1d40*/  BSSY B0, `(.L_x_30) ;  /* 0x0000040000007945 */ /* 0x000fe80003800000 */
[----:B------:R-:W-:Y:S05]  /*1d50*/  @P1 BRA `(.L_x_31) ;  /* 0x0000000000f81947 */ /* 0x000fea0003800000 */
[----:B-1----:R-:W1:Y:S01]  /*1d60*/  S2R R3, SR_CgaCtaId ;  /* 0x0000000000037919 */ /* 0x002e620000008800 */
[----:B----4-:R-:W-:Y:S01]  /*1d70*/  MOV R0, 0x400 ;  /* 0x0000040000007802 */ /* 0x010fe20000000f00 */
[----:B------:R-:W-:Y:S01]  /*1d80*/  IMAD.U32 R4, R152, -0x80000000, RZ ;  /* 0x8000000098047824 */ /* 0x000fe200078e00ff */
[----:B------:R-:W-:Y:S02]  /*1d90*/  BSSY B1, `(.L_x_32) ;  /* 0x0000004000017945 */ /* 0x000fe40003800000 */
[----:B-1----:R-:W-:-:S04]  /*1da0*/  LEA R7, R3, R0, 0x18 ;  /* 0x0000000003077211 */ /* 0x002fc800078ec0ff */
[----:B------:R-:W1:Y:S02]  /*1db0*/  SYNCS.PHASECHK.TRANS64.TRYWAIT P0, [R7+URZ+0x18], R4 ;  /* 0x00001804070075a7 */ /* 0x000e6400080011ff */
[----:B-1----:R-:W-:Y:S05]  /*1dc0*/  @!P0 BRA `(.L_x_33) ;  /* 0x00000030008c8947 */ /* 0x002fea0003800000 */
.L_x_68:
[----:B------:R-:W-:Y:S05]  /*1dd0*/  BSYNC B1 ;  /* 0x0000000000017941 */ /* 0x000fea0003800000 */
.L_x_32:
[----:B------:R-:W-:Y:S02]  /*1de0*/  ELECT P1, URZ, PT ;  /* 0x0000000000ff782f */ /* 0x000fe40003820000 */
[----:B------:R-:W-:Y:S02]  /*1df0*/  LOP3.LUT R3, RZ, R145, RZ, 0x33, !PT ;  /* 0x00000091ff037212 */ /* 0x000fe400078e33ff */
[----:B------:R-:W-:Y:S01]  /*1e00*/  ELECT P0, URZ, PT ;  /* 0x0000000000ff782f */ /* 0x000fe20003800000 */
[----:B------:R-:W4:Y:S01]  /*1e10*/  S2UR UR20, SR_CTAID.Y ;  /* 0x00000000001479c3 */ /* 0x000f220000002600 */
[----:B------:R-:W-:Y:S01]  /*1e20*/  R2UR UR5, R7 ;  /* 0x00000000070572ca */ /* 0x000fe200000e0000 */
[----:B------:R-:W-:-:S04]  /*1e30*/  IMAD.IADD R3, R158, 0x1, R3 ;  /* 0x000000019e037824 */ /* 0x000fc800078e0203 */
[----:B------:R-:W-:Y:S02]  /*1e40*/  IMAD R3, R3, 0x4, R7 ;  /* 0x0000000403037824 */ /* 0x000fe400078e0207 */
[----:B------:R-:W-:-:S04]  /*1e50*/  @P1 IMAD.MOV.U32 R0, RZ, RZ, 0x4000 ;  /* 0x00004000ff001424 */ /* 0x000fc800078e00ff */
[----:B------:R-:W-:Y:S01]  /*1e60*/  VOTEU.ANY UP0, P0 ;  /* 0x0000000000ff7886 */ /* 0x000fe20000000100 */
[----:B------:R-:W-:Y:S01]  /*1e70*/  VOTEU.ANY UP1, P0 ;  /* 0x0000000000ff7886 */ /* 0x000fe20000020100 */
[----:B------:R5:W-:Y:S01]  /*1e80*/  @P1 SYNCS.ARRIVE.TRANS64 RZ, [R7+URZ+0x10], R0 ;  /* 0x0000100007ff19a7 */ /* 0x000be200080000ff */
[----:B------:R-:W-:Y:S02]  /*1e90*/  @P0 IADD3 R4, P1, PT, R162, 0x100, RZ ;  /* 0x00000100a2040810 */ /* 0x000fe40007f3e0ff */
[----:B------:R-:W-:Y:S02]  /*1ea0*/  @UP0 UIADD3 UR16, UPT, UPT, UR5, 0x5080, URZ ;  /* 0x0000508005100890 */ /* 0x000fe4000fffe0ff */
[----:B------:R-:W-:Y:S01]  /*1eb0*/  @P0 R2UR UR8, R4 ;  /* 0x00000000040802ca */ /* 0x000fe200000e0000 */
[----:B-1----:R-:W-:Y:S01]  /*1ec0*/  @P0 IMAD.X R5, RZ, RZ, R163, P1 ;  /* 0x000000ffff050224 */ /* 0x002fe200008e06a3 */
[----:B------:R-:W-:Y:S01]  /*1ed0*/  PLOP3.LUT P1, PT, PT, PT, PT, 0x8, 0x80 ;  /* 0x000000000080781c */ /* 0x000fe20003f2e170 */
[----:B------:R-:W-:Y:S01]  /*1ee0*/  @UP0 UIADD3 UR17, UPT, UPT, UR5, 0x10, URZ ;  /* 0x0000001005110890 */ /* 0x000fe2000fffe0ff */
[----:B-----5:R-:W1:Y:S02]  /*1ef0*/  LDS R0, [R3+0x9080] ;  /* 0x0090800003007984 */ /* 0x020e640000000800 */
[----:B------:R-:W-:Y:S01]  /*1f00*/  @P0 R2UR UR9, R5 ;  /* 0x00000000050902ca */ /* 0x000fe200000e0000 */
[----:B------:R-:W-:-:S06]  /*1f10*/  @UP0 UMOV UR18, URZ ;  /* 0x000000ff00120c82 */ /* 0x000fcc0008000000 */
[----:B------:R-:W-:-:S05]  /*1f20*/  IMAD.U32 R4, RZ, RZ, UR8 ;  /* 0x00000008ff047e24 */ /* 0x000fca000f8e00ff */
[----:B------:R-:W-:Y:S01]  /*1f30*/  @P0 R2UR UR8, R4 ;  /* 0x00000000040802ca */ /* 0x000fe200000e0000 */
[----:B------:R-:W-:-:S05]  /*1f40*/  IMAD.U32 R5, RZ, RZ, UR9 ;  /* 0x00000009ff057e24 */ /* 0x000fca000f8e00ff */
[----:B------:R-:W-:Y:S01]  /*1f50*/  @P0 R2UR UR9, R5 ;  /* 0x00000000050902ca */ /* 0x000fe200000e0000 */
[----:B-1--4-:R-:W-:-:S14]  /*1f60*/  IMAD R0, R0, 0x40, R159 ;  /* 0x0000004000007824 */ /* 0x012fdc00078e029f */
.L_x_34:
[----:B------:R-:W-:-:S13]  /*1f70*/  @P0 ELECT P1, URZ, PT ;  /* 0x0000000000ff082f */ /* 0x000fda0003820000 */
[----:B------:R-:W-:Y:S02]  /*1f80*/  @P1 R2UR.BROADCAST UR19, R0 ;  /* 0x00000000001312ca */ /* 0x000fe400008e0000 */
[----:B------:R-:W-:-:S11]  /*1f90*/  @P1 PLOP3.LUT P0, PT, P1, PT, PT, 0x8, 0x80 ;  /* 0x000000000080181c */ /* 0x000fd60000f0e170 */
[----:B------:R1:W-:Y:S01]  /*1fa0*/  @UP1 UTMALDG.3D [UR16], [UR8], desc[URZ] ;  /* 0x0000ff10080015b4 */ /* 0x0003e20008011000 */
[----:B------:R-:W-:Y:S01]  /*1fb0*/  PLOP3.LUT P1, PT, PT, PT, PT, 0x8, 0x80 ;  /* 0x000000000080781c */ /* 0x000fe20003f2e170 */
[----:B-1----:R-:W-:-:S12]  /*1fc0*/  @P0 BRA.U.ANY `(.L_x_34) ;  /* 0xfffffffd00e80947 */ /* 0x002fd8000393ffff */
[----:B------:R-:W-:-:S13]  /*1fd0*/  ELECT P0, URZ, PT ;  /* 0x0000000000ff782f */ /* 0x000fda0003800000 */
[----:B------:R-:W-:Y:S01]  /*1fe0*/  @P0 IADD3 R3, P1, PT, R162, 0x100, RZ ;  /* 0x00000100a2030810 */ /* 0x000fe20007f3e0ff */
[----:B------:R-:W-:Y:S01]  /*1ff0*/  VOTEU.ANY UP0, P0 ;  /* 0x0000000000ff7886 */ /* 0x000fe20000000100 */
[----:B------:R-:W-:Y:S02]  /*2000*/  VOTEU.ANY UP1, P0 ;  /* 0x0000000000ff7886 */ /* 0x000fe40000020100 */
[----:B------:R-:W-:Y:S01]  /*2010*/  @P0 R2UR UR8, R3 ;  /* 0x00000000030802ca */ /* 0x000fe200000e0000 */
[----:B------:R-:W-:Y:S01]  /*2020*/  @P0 IMAD.X R4, RZ, RZ, R163, P1 ;  /* 0x000000ffff040224 */ /* 0x000fe200008e06a3 */
[----:B------:R-:W-:Y:S01]  /*2030*/  PLOP3.LUT P1, PT, PT, PT, PT, 0x8, 0x80 ;  /* 0x000000000080781c */ /* 0x000fe20003f2e170 */
[----:B------:R-:W-:Y:S02]  /*2040*/  @UP0 UIADD3 UR16, UPT, UPT, UR5, 0x7080, URZ ;  /* 0x0000708005100890 */ /* 0x000fe4000fffe0ff */
[----:B------:R-:W-:Y:S01]  /*2050*/  @UP0 UIADD3 UR17, UPT, UPT, UR5, 0x10, URZ ;  /* 0x0000001005110890 */ /* 0x000fe2000fffe0ff */
[----:B------:R-:W-:Y:S01]  /*2060*/  @P0 R2UR UR9, R4 ;  /* 0x00000000040902ca */ /* 0x000fe200000e0000 */
[----:B------:R-:W-:-:S06]  /*2070*/  @UP0 UMOV UR18, 0x40 ;  /* 0x0000004000120882 */ /* 0x000fcc0000000000 */
[----:B------:R-:W-:-:S05]  /*2080*/  IMAD.U32 R4, RZ, RZ, UR8 ;  /* 0x00000008ff047e24 */ /* 0x000fca000f8e00ff */
[----:B------:R-:W-:Y:S01]  /*2090*/  @P0 R2UR UR8, R4 ;  /* 0x00000000040802ca */ /* 0x000fe200000e0000 */
[----:B------:R-:W-:-:S05]  /*20a0*/  IMAD.U32 R5, RZ, RZ, UR9 ;  /* 0x00000009ff057e24 */ /* 0x000fca000f8e00ff */
[----:B------:R-:W-:-:S15]  /*20b0*/  @P0 R2UR UR9, R5 ;  /* 0x00000000050902ca */ /* 0x000fde00000e0000 */
.L_x_35:
[----:B------:R-:W-:-:S13]  /*20c0*/  @P0 ELECT P1, URZ, PT ;  /* 0x0000000000ff082f */ /* 0x000fda0003820000 */
[----:B------:R-:W-:Y:S02]  /*20d0*/  @P1 R2UR.BROADCAST UR19, R0 ;  /* 0x00000000001312ca */ /* 0x000fe400008e0000 */
[----:B------:R-:W-:-:S11]  /*20e0*/  @P1 PLOP3.LUT P0, PT, P1, PT, PT, 0x8, 0x80 ;  /* 0x000000000080181c */ /* 0x000fd60000f0e170 */
[----:B------:R1:W-:Y:S01]  /*20f0*/  @UP1 UTMALDG.3D [UR16], [UR8], desc[URZ] ;  /* 0x0000ff10080015b4 */ /* 0x0003e20008011000 */
[----:B------:R-:W-:Y:S01]  /*2100*/  PLOP3.LUT P1, PT, PT, PT, PT, 0x8, 0x80 ;  /* 0x000000000080781c */ /* 0x000fe20003f2e170 */
[----:B-1----:R-:W-:-:S12]  /*2110*/  @P0 BRA.U.ANY `(.L_x_35) ;  /* 0xfffffffd00e80947 */ /* 0x002fd8000393ffff */
[----:B------:R-:W-:Y:S01]  /*2120*/  VIADD R145, R145, 0x1 ;  /* 0x0000000191917836 */ /* 0x000fe20000000000 */
[----:B------:R-:W-:-:S07]  /*2130*/  LOP3.LUT R152, R152, 0x1, RZ, 0x3c, !PT ;  /* 0x0000000198987812 */ /* 0x000fce00078e3cff */
.L_x_31:
[----:B------:R-:W-:Y:S05]  /*2140*/  BSYNC B0 ;  /* 0x0000000000007941 */ /* 0x000fea0003800000 */
.L_x_30:
[----:B-1----:R-:W1:Y:S01]  /*2150*/  S2R R3, SR_TID.X ;  /* 0x0000000000037919 */ /* 0x002e620000002100 */
[----:B------:R-:W5:Y:S01]  /*2160*/  S2UR UR8, SR_CgaCtaId ;  /* 0x00000000000879c3 */ /* 0x000f620000008800 */
[----:B------:R-:W-:Y:S01]  /*2170*/  UMOV UR5, 0x400 ;  /* 0x0000040000057882 */ /* 0x000fe20000000000 */
[----:B------:R-:W-:Y:S01]  /*2180*/  ISETP.GE.OR P0, PT, R156, R158, P2 ;  /* 0x0000009e9c00720c */ /* 0x000fe20001706670 */
[----:B------:R-:W-:Y:S01]  /*2190*/  BSSY B0, `(.L_x_36) ;  /* 0x00000b6000007945 */ /* 0x000fe20003800000 */
[----:B------:R-:W-:Y:S01]  /*21a0*/  LOP3.LUT R146, R146, 0x1, RZ, 0x3c, !PT ;  /* 0x0000000192927812 */ /* 0x000fe200078e3cff */
[----:B-----5:R-:W-:Y:S01]  /*21b0*/  ULEA UR5, UR8, UR5, 0x18 ;  /* 0x0000000508057291 */ /* 0x020fe2000f8ec0ff */
[C---:B-1--4-:R-:W-:Y:S01]  /*21c0*/  IMAD R0, R3.reuse, 0x40, R3 ;  /* 0x0000004003007824 */ /* 0x052fe200078e0203 */
[C---:B------:R-:W-:Y:S01]  /*21d0*/  ISETP.NE.AND P1, PT, R3.reuse, RZ, PT ;  /* 0x000000ff0300720c */ /* 0x040fe20003f25270 */
[----:B------:R-:W-:-:S03]  /*21e0*/  IMAD.SHL.U32 R5, R3, 0x20, RZ ;  /* 0x0000002003057824 */ /* 0x000fc600078e00ff */
[----:B------:R-:W-:Y:S01]  /*21f0*/  LOP3.LUT R4, R0, 0x1c8, RZ, 0xc0, !PT ;  /* 0x000001c800047812 */ /* 0x000fe200078ec0ff */
[----:B------:R-:W-:-:S03]  /*2200*/  IMAD.U32 R0, RZ, RZ, UR5 ;  /* 0x00000005ff007e24 */ /* 0x000fc6000f8e00ff */
[----:B------:R-:W-:-:S04]  /*2210*/  LOP3.LUT R5, R4, 0x200, R5, 0xf8, !PT ;  /* 0x0000020004057812 */ /* 0x000fc800078ef805 */
[----:B------:R-:W-:-:S05]  /*2220*/  IADD3 R150, PT, PT, R0, R5, R5 ;  /* 0x0000000500967210 */ /* 0x000fca0007ffe005 */
[C---:B------:R-:W-:Y:S02]  /*2230*/  VIADD R149, R150.reuse, 0x1080 ;  /* 0x0000108096957836 */ /* 0x040fe40000000000 */
[C---:B------:R-:W-:Y:S02]  /*2240*/  VIADD R148, R150.reuse, 0x10a0 ;  /* 0x000010a096947836 */ /* 0x040fe40000000000 */
[C---:B------:R-:W-:Y:S01]  /*2250*/  VIADD R161, R150.reuse, 0x10c0 ;  /* 0x000010c096a17836 */ /* 0x040fe20000000000 */
[----:B------:R-:W-:Y:S01]  /*2260*/  SHF.R.U32.HI R4, RZ, 0x3, R149 ;  /* 0x00000003ff047819 */ /* 0x000fe20000011695 */
[----:B------:R-:W-:Y:S01]  /*2270*/  VIADD R150, R150, 0x10e0 ;  /* 0x000010e096967836 */ /* 0x000fe20000000000 */
[----:B------:R-:W-:Y:S02]  /*2280*/  SHF.R.U32.HI R5, RZ, 0x3, R148 ;  /* 0x00000003ff057819 */ /* 0x000fe40000011694 */
[----:B------:R-:W-:Y:S02]  /*2290*/  LOP3.LUT R149, R149, 0x70, R4, 0x78, !PT ;  /* 0x0000007095957812 */ /* 0x000fe400078e7804 */
[----:B------:R-:W-:-:S03]  /*22a0*/  LOP3.LUT R148, R148, 0x70, R5, 0x78, !PT ;  /* 0x0000007094947812 */ /* 0x000fc600078e7805 */
[----:B------:R-:W1:Y:S04]  /*22b0*/  LDSM.16.M88.4 R100, [R149] ;  /* 0x000000009564783b */ /* 0x000e680000000200 */
[----:B------:R-:W-:Y:S04]  /*22c0*/  LDSM.16.M88.4 R124, [R148] ;  /* 0x00000000947c783b */ /* 0x000fe80000000200 */
[----:B------:R-:W4:Y:S04]  /*22d0*/  LDSM.16.M88.4 R4, [R149+0x800] ;  /* 0x000800009504783b */ /* 0x000f280000000200 */
[----:B------:R-:W5:Y:S04]  /*22e0*/  LDSM.16.M88.4 R84, [R148+0x800] ;  /* 0x000800009454783b */ /* 0x000f680000000200 */
[----:B------:R-:W3:Y:S04]  /*22f0*/  LDSM.16.M88.4 R140, [R149+0x1000] ;  /* 0x00100000958c783b */ /* 0x000ee80000000200 */
[----:B------:R-:W-:Y:S01]  /*2300*/  LDSM.16.M88.4 R136, [R148+0x1000] ;  /* 0x001000009488783b */ /* 0x000fe20000000200 */
[C---:B-1----:R-:W-:Y:S08]  /*2310*/  HMMA.16816.F32 R96, R36.reuse, R100, RZ ;  /* 0x000000642460723c */ /* 0x042ff000000018ff */
[C---:B------:R-:W-:Y:S08]  /*2320*/  HMMA.16816.F32 R100, R36.reuse, R102, RZ ;  /* 0x000000662464723c */ /* 0x040ff000000018ff */
[----:B----4-:R-:W-:Y:S08]  /*2330*/  HMMA.16816.F32 R40, R36, R4, RZ ;  /* 0x000000042428723c */ /* 0x010ff000000018ff */
[C---:B------:R-:W-:Y:S08]  /*2340*/  HMMA.16816.F32 R96, R32.reuse, R124, R96 ;  /* 0x0000007c2060723c */ /* 0x040ff00000001860 */
[----:B------:R-:W-:Y:S01]  /*2350*/  HMMA.16816.F32 R124, R32, R126, R100 ;  /* 0x0000007e207c723c */ /* 0x000fe20000001864 */
[----:B------:R-:W-:-:S04]  /*2360*/  SHF.R.U32.HI R100, RZ, 0x3, R161 ;  /* 0x00000003ff647819 */ /* 0x000fc800000116a1 */
[----:B------:R-:W-:Y:S02]  /*2370*/  LOP3.LUT R161, R161, 0x70, R100, 0x78, !PT ;  /* 0x00000070a1a17812 */ /* 0x000fe400078e7864 */
[----:B------:R-:W-:Y:S01]  /*2380*/  LDSM.16.M88.4 R100, [R149+0x1800] ;  /* 0x001800009564783b */ /* 0x000fe20000000200 */
[----:B------:R-:W-:Y:S03]  /*2390*/  HMMA.16816.F32 R4, R36, R6, RZ ;  /* 0x000000062404723c */ /* 0x000fe600000018ff */
[----:B------:R-:W1:Y:S04]  /*23a0*/  LDSM.16.M88.4 R116, [R161] ;  /* 0x00000000a174783b */ /* 0x000e680000000200 */
[----:B------:R-:W4:Y:S01]  /*23b0*/  LDSM.16.M88.4 R104, [R161+0x800] ;  /* 0x00080000a168783b */ /* 0x000f220000000200 */
[C---:B-----5:R-:W-:Y:S03]  /*23c0*/  HMMA.16816.F32 R40, R32.reuse, R84, R40 ;  /* 0x000000542028723c */ /* 0x060fe60000001828 */
[----:B------:R-:W-:Y:S09]  /*23d0*/  LDSM.16.M88.4 R128, [R161+0x1000] ;  /* 0x00100000a180783b */ /* 0x000ff20000000200 */
[----:B------:R-:W-:Y:S08]  /*23e0*/  HMMA.16816.F32 R84, R32, R86, R4 ;  /* 0x000000562054723c */ /* 0x000ff00000001804 */
[C---:B---3--:R-:W-:Y:S08]  /*23f0*/  HMMA.16816.F32 R4, R36.reuse, R140, RZ ;  /* 0x0000008c2404723c */ /* 0x048ff000000018ff */
[----:B------:R-:W-:Y:S08]  /*2400*/  HMMA.16816.F32 R140, R36, R142, RZ ;  /* 0x0000008e248c723c */ /* 0x000ff000000018ff */
[C---:B-1----:R-:W-:Y:S08]  /*2410*/  HMMA.16816.F32 R96, R28.reuse, R116, R96 ;  /* 0x000000741c60723c */ /* 0x042ff00000001860 */
[C---:B------:R-:W-:Y:S01]  /*2420*/  HMMA.16816.F32 R124, R28.reuse, R118, R124 ;  /* 0x000000761c7c723c */ /* 0x040fe2000000187c */
[----:B------:R-:W1:Y:S07]  /*2430*/  LDSM.16.M88.4 R116, [R148+0x1800] ;  /* 0x001800009474783b */ /* 0x000e6e0000000200 */
[C---:B----4-:R-:W-:Y:S08]  /*2440*/  HMMA.16816.F32 R40, R28.reuse, R104, R40 ;  /* 0x000000681c28723c */ /* 0x050ff00000001828 */
[----:B------:R-:W-:Y:S08]  /*2450*/  HMMA.16816.F32 R84, R28, R106, R84 ;  /* 0x0000006a1c54723c */ /* 0x000ff00000001854 */
[C---:B------:R-:W-:Y:S08]  /*2460*/  HMMA.16816.F32 R104, R36.reuse, R100, RZ ;  /* 0x000000642468723c */ /* 0x040ff000000018ff */
[----:B------:R-:W-:Y:S08]  /*2470*/  HMMA.16816.F32 R100, R36, R102, RZ ;  /* 0x000000662464723c */ /* 0x000ff000000018ff */
[C---:B------:R-:W-:Y:S08]  /*2480*/  HMMA.16816.F32 R4, R32.reuse, R136, R4 ;  /* 0x000000882004723c */ /* 0x040ff00000001804 */
[C---:B-1----:R-:W-:Y:S08]  /*2490*/  HMMA.16816.F32 R104, R32.reuse, R116, R104 ;  /* 0x000000742068723c */ /* 0x042ff00000001868 */
[----:B------:R-:W-:Y:S01]  /*24a0*/  HMMA.16816.F32 R116, R32, R118, R100 ;  /* 0x000000762074723c */ /* 0x000fe20000001864 */
[----:B------:R-:W-:-:S04]  /*24b0*/  SHF.R.U32.HI R101, RZ, 0x3, R150 ;  /* 0x00000003ff657819 */ /* 0x000fc80000011696 */
[----:B------:R-:W-:Y:S02]  /*24c0*/  LOP3.LUT R164, R150, 0x70, R101, 0x78, !PT ;  /* 0x0000007096a47812 */ /* 0x000fe400078e7865 */
[----:B------:R-:W1:Y:S01]  /*24d0*/  LDSM.16.M88.4 R100, [R161+0x1800] ;  /* 0x00180000a164783b */ /* 0x000e620000000200 */
[----:B------:R-:W-:Y:S03]  /*24e0*/  HMMA.16816.F32 R136, R32, R138, R140 ;  /* 0x0000008a2088723c */ /* 0x000fe6000000188c */
[----:B------:R-:W3:Y:S05]  /*24f0*/  LDSM.16.M88.4 R140, [R164] ;  /* 0x00000000a48c783b */ /* 0x000eea0000000200 */
[----:B------:R-:W-:-:S12]  /*2500*/  HMMA.16816.F32 R4, R28, R128, R4 ;  /* 0x000000801c04723c */ /* 0x000fd80000001804 */
[C---:B------:R-:W-:Y:S01]  /*2510*/  HMMA.16816.F32 R128, R28.reuse, R130, R136 ;  /* 0x000000821c80723c */ /* 0x040fe20000001888 */
[----:B------:R-:W4:Y:S07]  /*2520*/  LDSM.16.M88.4 R136, [R164+0x1000] ;  /* 0x00100000a488783b */ /* 0x000f2e0000000200 */
[C---:B-1----:R-:W-:Y:S08]  /*2530*/  HMMA.16816.F32 R104, R28.reuse, R100, R104 ;  /* 0x000000641c68723c */ /* 0x042ff00000001868 */
[----:B------:R-:W-:Y:S01]  /*2540*/  HMMA.16816.F32 R100, R28, R102, R116 ;  /* 0x000000661c64723c */ /* 0x000fe20000001874 */
[----:B------:R-:W1:Y:S07]  /*2550*/  LDSM.16.M88.4 R116, [R164+0x800] ;  /* 0x00080000a474783b */ /* 0x000e6e0000000200 */
[C---:B---3--:R-:W-:Y:S08]  /*2560*/  HMMA.16816.F32 R96, R24.reuse, R140, R96 ;  /* 0x0000008c1860723c */ /* 0x048ff00000001860 */
[C---:B----4-:R-:W-:Y:S08]  /*2570*/  HMMA.16816.F32 R4, R24.reuse, R136, R4 ;  /* 0x000000881804723c */ /* 0x050ff00000001804 */
[C---:B------:R-:W-:Y:S01]  /*2580*/  HMMA.16816.F32 R128, R24.reuse, R138, R128 ;  /* 0x0000008a1880723c */ /* 0x040fe20000001880 */
[----:B------:R-:W3:Y:S07]  /*2590*/  LDSM.16.M88.4 R136, [R149+0x3000] ;  /* 0x003000009588783b */ /* 0x000eee0000000200 */
[C---:B------:R-:W-:Y:S01]  /*25a0*/  HMMA.16816.F32 R124, R24.reuse, R142, R124 ;  /* 0x0000008e187c723c */ /* 0x040fe2000000187c */
[----:B------:R-:W4:Y:S07]  /*25b0*/  LDSM.16.M88.4 R140, [R149+0x2000] ;  /* 0x00200000958c783b */ /* 0x000f2e0000000200 */
[C---:B-1----:R-:W-:Y:S08]  /*25c0*/  HMMA.16816.F32 R40, R24.reuse, R116, R40 ;  /* 0x000000741828723c */ /* 0x042ff00000001828 */
[----:B------:R-:W-:Y:S01]  /*25d0*/  HMMA.16816.F32 R84, R24, R118, R84 ;  /* 0x000000761854723c */ /* 0x000fe20000001854 */
[----:B------:R-:W1:Y:S07]  /*25e0*/  LDSM.16.M88.4 R116, [R164+0x1800] ;  /* 0x00180000a474783b */ /* 0x000e6e0000000200 */
[C---:B---3--:R-:W-:Y:S08]  /*25f0*/  HMMA.16816.F32 R4, R20.reuse, R136, R4 ;  /* 0x000000881404723c */ /* 0x048ff00000001804 */
[C---:B------:R-:W-:Y:S01]  /*2600*/  HMMA.16816.F32 R128, R20.reuse, R138, R128 ;  /* 0x0000008a1480723c */ /* 0x040fe20000001880 */
[----:B------:R-:W-:Y:S07]  /*2610*/  LDSM.16.M88.4 R136, [R148+0x2800] ;  /* 0x002800009488783b */ /* 0x000fee0000000200 */
[C---:B----4-:R-:W-:Y:S08]  /*2620*/  HMMA.16816.F32 R96, R20.reuse, R140, R96 ;  /* 0x0000008c1460723c */ /* 0x050ff00000001860 */
[----:B------:R-:W-:Y:S01]  /*2630*/  HMMA.16816.F32 R124, R20, R142, R124 ;  /* 0x0000008e147c723c */ /* 0x000fe2000000187c */
[----:B------:R-:W3:Y:S07]  /*2640*/  LDSM.16.M88.4 R140, [R148+0x2000] ;  /* 0x00200000948c783b */ /* 0x000eee0000000200 */
[C---:B-1----:R-:W-:Y:S08]  /*2650*/  HMMA.16816.F32 R104, R24.reuse, R116, R104 ;  /* 0x000000741868723c */ /* 0x042ff00000001868 */
[----:B------:R-:W-:Y:S01]  /*2660*/  HMMA.16816.F32 R100, R24, R118, R100 ;  /* 0x000000761864723c */ /* 0x000fe20000001864 */
[----:B------:R-:W1:Y:S07]  /*2670*/  LDSM.16.M88.4 R116, [R149+0x2800] ;  /* 0x002800009574783b */ /* 0x000e6e0000000200 */
[C---:B---3--:R-:W-:Y:S08]  /*2680*/  HMMA.16816.F32 R96, R16.reuse, R140, R96 ;  /* 0x0000008c1060723c */ /* 0x048ff00000001860 */
[----:B------:R-:W-:Y:S01]  /*2690*/  HMMA.16816.F32 R124, R16, R142, R124 ;  /* 0x0000008e107c723c */ /* 0x000fe2000000187c */
[----:B------:R-:W3:Y:S07]  /*26a0*/  LDSM.16.M88.4 R140, [R161+0x2800] ;  /* 0x00280000a18c783b */ /* 0x000eee0000000200 */
[C---:B-1----:R-:W-:Y:S08]  /*26b0*/  HMMA.16816.F32 R40, R20.reuse, R116, R40 ;  /* 0x000000741428723c */ /* 0x042ff00000001828 */
[----:B------:R-:W-:Y:S01]  /*26c0*/  HMMA.16816.F32 R84, R20, R118, R84 ;  /* 0x000000761454723c */ /* 0x000fe20000001854 */
[----:B------:R-:W1:Y:S11]  /*26d0*/  LDSM.16.M88.4 R116, [R149+0x3800] ;  /* 0x003800009574783b */ /* 0x000e760000000200 */
[C---:B------:R-:W-:Y:S08]  /*26e0*/  HMMA.16816.F32 R40, R16.reuse, R136, R40 ;  /* 0x000000881028723c */ /* 0x040ff00000001828 */
[----:B------:R-:W-:Y:S01]  /*26f0*/  HMMA.16816.F32 R84, R16, R138, R84 ;  /* 0x0000008a1054723c */ /* 0x000fe20000001854 */
[----:B------:R-:W4:Y:S11]  /*2700*/  LDSM.16.M88.4 R136, [R148+0x3800] ;  /* 0x003800009488783b */ /* 0x000f360000000200 */
[C---:B---3--:R-:W-:Y:S08]  /*2710*/  HMMA.16816.F32 R40, R12.reuse, R140, R40 ;  /* 0x0000008c0c28723c */ /* 0x048ff00000001828 */
[----:B------:R-:W-:Y:S01]  /*2720*/  HMMA.16816.F32 R84, R12, R142, R84 ;  /* 0x0000008e0c54723c */ /* 0x000fe20000001854 */
[----:B------:R-:W3:Y:S07]  /*2730*/  LDSM.16.M88.4 R140, [R164+0x2800] ;  /* 0x00280000a48c783b */ /* 0x000eee0000000200 */
[C---:B-1----:R-:W-:Y:S08]  /*2740*/  HMMA.16816.F32 R104, R20.reuse, R116, R104 ;  /* 0x000000741468723c */ /* 0x042ff00000001868 */
[----:B------:R-:W-:Y:S01]  /*2750*/  HMMA.16816.F32 R100, R20, R118, R100 ;  /* 0x000000761464723c */ /* 0x000fe20000001864 */
[----:B------:R-:W1:Y:S04]  /*2760*/  LDSM.16.M88.4 R116, [R148+0x3000] ;  /* 0x003000009474783b */ /* 0x000e680000000200 */
[----:B------:R-:W-:Y:S07]  /*2770*/  LDSM.16.M88.4 R148, [R164+0x2000] ;  /* 0x00200000a494783b */ /* 0x000fee0000000200 */
[C---:B----4-:R-:W-:Y:S08]  /*2780*/  HMMA.16816.F32 R104, R16.reuse, R136, R104 ;  /* 0x000000881068723c */ /* 0x050ff00000001868 */
[----:B------:R-:W-:Y:S01]  /*2790*/  HMMA.16816.F32 R100, R16, R138, R100 ;  /* 0x0000008a1064723c */ /* 0x000fe20000001864 */
[----:B------:R-:W4:Y:S07]  /*27a0*/  LDSM.16.M88.4 R136, [R161+0x3000] ;  /* 0x00300000a188783b */ /* 0x000f2e0000000200 */
[C---:B--23--:R-:W-:Y:S08]  /*27b0*/  HMMA.16816.F32 R40, R8.reuse, R140, R40 ;  /* 0x0000008c0828723c */ /* 0x04cff00000001828 */
[----:B------:R-:W-:Y:S08]  /*27c0*/  HMMA.16816.F32 R84, R8, R142, R84 ;  /* 0x0000008e0854723c */ /* 0x000ff00000001854 */
[C---:B-1----:R-:W-:Y:S08]  /*27d0*/  HMMA.16816.F32 R4, R16.reuse, R116, R4 ;  /* 0x000000741004723c */ /* 0x042ff00000001804 */
[----:B------:R-:W-:Y:S01]  /*27e0*/  HMMA.16816.F32 R128, R16, R118, R128 ;  /* 0x000000761080723c */ /* 0x000fe20000001880 */
[----:B------:R-:W1:Y:S11]  /*27f0*/  LDSM.16.M88.4 R116, [R161+0x2000] ;  /* 0x00200000a174783b */ /* 0x000e760000000200 */
[C---:B----4-:R-:W-:Y:S08]  /*2800*/  HMMA.16816.F32 R4, R12.reuse, R136, R4 ;  /* 0x000000880c04723c */ /* 0x050ff00000001804 */
[C---:B------:R-:W-:Y:S01]  /*2810*/  HMMA.16816.F32 R128, R12.reuse, R138, R128 ;  /* 0x0000008a0c80723c */ /* 0x040fe20000001880 */
[----:B------:R-:W2:Y:S07]  /*2820*/  LDSM.16.M88.4 R136, [R164+0x3000] ;  /* 0x00300000a488783b */ /* 0x000eae0000000200 */
[C---:B-1----:R-:W-:Y:S08]  /*2830*/  HMMA.16816.F32 R96, R12.reuse, R116, R96 ;  /* 0x000000740c60723c */ /* 0x042ff00000001860 */
[----:B------:R-:W-:Y:S01]  /*2840*/  HMMA.16816.F32 R124, R12, R118, R124 ;  /* 0x000000760c7c723c */ /* 0x000fe2000000187c */
[----:B------:R-:W1:Y:S11]  /*2850*/  LDSM.16.M88.4 R116, [R161+0x3800] ;  /* 0x00380000a174783b */ /* 0x000e760000000200 */
[C---:B------:R-:W-:Y:S08]  /*2860*/  HMMA.16816.F32 R96, R8.reuse, R148, R96 ;  /* 0x000000940860723c */ /* 0x040ff00000001860 */
[C---:B------:R-:W-:Y:S08]  /*2870*/  HMMA.16816.F32 R124, R8.reuse, R150, R124 ;  /* 0x00000096087c723c */ /* 0x040ff0000000187c */
[C---:B--2---:R-:W-:Y:S08]  /*2880*/  HMMA.16816.F32 R4, R8.reuse, R136, R4 ;  /* 0x000000880804723c */ /* 0x044ff00000001804 */
[----:B------:R-:W-:Y:S08]  /*2890*/  HMMA.16816.F32 R128, R8, R138, R128 ;  /* 0x0000008a0880723c */ /* 0x000ff00000001880 */
[C---:B-1----:R-:W-:Y:S08]  /*28a0*/  HMMA.16816.F32 R104, R12.reuse, R116, R104 ;  /* 0x000000740c68723c */ /* 0x042ff00000001868 */
[----:B------:R-:W-:Y:S01]  /*28b0*/  HMMA.16816.F32 R100, R12, R118, R100 ;  /* 0x000000760c64723c */ /* 0x000fe20000001864 */
[----:B------:R-:W1:Y:S11]  /*28c0*/  LDSM.16.M88.4 R116, [R164+0x3800] ;  /* 0x00380000a474783b */ /* 0x000e760000000200 */
[----:B-1----:R-:W-:Y:S01]  /*28d0*/  HMMA.16816.F32 R104, R8, R116, R104 ;  /* 0x000000740868723c */ /* 0x002fe20000001868 */
[----:B------:R-:W-:-:S04]  /*28e0*/  @!P1 IMAD.MOV.U32 R117, RZ, RZ, 0x1 ;  /* 0x00000001ff759424 */ /* 0x000fc800078e00ff */
[----:B------:R1:W-:Y:S03]  /*28f0*/  @!P1 SYNCS.ARRIVE.TRANS64.ART0 RZ, [R0+URZ+0x8], R117 ;  /* 0x0000087500ff99a7 */ /* 0x0003e600085000ff */
[----:B------:R-:W-:Y:S01]  /*2900*/  HMMA.16816.F32 R100, R8, R118, R100 ;  /* 0x000000760864723c */ /* 0x000fe20000001864 */
[----:B------:R-:W-:-:S04]  /*2910*/  NOP ;  /* 0x0000000000007918 */ /* 0x000fc80000000000 */
[----:B------:R-:W-:-:S15]  /*2920*/  @P0 BRA `(.L_x_37) ;  /* 0x0000000000f00947 */ /* 0x000fde0003800000 */
[----:B-1----:R-:W-:Y:S01]  /*2930*/  IMAD.U32 R117, R157, -0x80000000, RZ ;  /* 0x800000009d757824 */ /* 0x002fe200078e00ff */
[----:B------:R-:W-:Y:S03]  /*2940*/  BSSY B1, `(.L_x_38) ;  /* 0x0000003000017945 */ /* 0x000fe60003800000 */
[----:B------:R-:W1:Y:S02]  /*2950*/  SYNCS.PHASECHK.TRANS64.TRYWAIT P0, [R0+URZ+0x8], R117 ;  /* 0x00000875000075a7 */ /* 0x000e6400080011ff */
[----:B-1----:R-:W-:Y:S05]  /*2960*/  @!P0 BRA `(.L_x_39) ;  /* 0x0000002400bc8947 */ /* 0x002fea0003800000 */
.L_x_70:
[----:B------:R-:W-:Y:S05]  /*2970*/  BSYNC B1 ;  /* 0x0000000000017941 */ /* 0x000fea0003800000 */
.L_x_38:
[----:B------:R-:W-:Y:S02]  /*2980*/  ELECT P3, URZ, PT ;  /* 0x0000000000ff782f */ /* 0x000fe40003860000 */
[----:B-1----:R-:W-:Y:S02]  /*2990*/  LOP3.LUT R117, RZ, R156, RZ, 0x33, !PT ;  /* 0x0000009cff757212 */ /* 0x002fe400078e33ff */
[----:B------:R-:W-:Y:S01]  /*29a0*/  ELECT P0, URZ, PT ;  /* 0x0000000000ff782f */ /* 0x000fe20003800000 */
[----:B------:R-:W1:Y:S02]  /*29b0*/  S2UR UR20, SR_CTAID.Y ;  /* 0x00000000001479c3 */ /* 0x000e640000002600 */
[----:B------:R-:W-:-:S04]  /*29c0*/  IMAD.IADD R117, R158, 0x1, R117 ;  /* 0x000000019e757824 */ /* 0x000fc800078e0275 */
[----:B------:R-:W-:Y:S02]  /*29d0*/  IMAD R118, R117, 0x4, R0 ;  /* 0x0000000475767824 */ /* 0x000fe400078e0200 */
[----:B------:R-:W-:-:S04]  /*29e0*/  @P3 IMAD.MOV.U32 R117, RZ, RZ, 0x4000 ;  /* 0x00004000ff753424 */ /* 0x000fc800078e00ff */
[----:B------:R-:W-:Y:S01]  /*29f0*/  @P0 VIADD R119, R0, 0x1080 ;  /* 0x0000108000770836 */ /* 0x000fe20000000000 */
[----:B------:R-:W-:Y:S01]  /*2a00*/  VOTEU.ANY UP0, P0 ;  /* 0x0000000000ff7886 */ /* 0x000fe20000000100 */
[----:B------:R2:W-:Y:S01]  /*2a10*/  @P3 SYNCS.ARRIVE.TRANS64 RZ, [R0+URZ], R117 ;  /* 0x0000007500ff39a7 */ /* 0x0005e200080000ff */
[----:B------:R-:W3:Y:S01]  /*2a20*/  LDS R118, [R118+0x9080] ;  /* 0x0090800076767984 */ /* 0x000ee20000000800 */
[----:B------:R-:W-:Y:S01]  /*2a30*/  @P0 IADD3 R116, P3, PT, R162, 0x80, RZ ;  /* 0x00000080a2740810 */ /* 0x000fe20007f7e0ff */
[----:B------:R-:W-:Y:S01]  /*2a40*/  VOTEU.ANY UP1, P0 ;  /* 0x0000000000ff7886 */ /* 0x000fe20000020100 */
[----:B------:R-:W-:Y:S01]  /*2a50*/  @P0 R2UR UR16, R119 ;  /* 0x00000000771002ca */ /* 0x000fe200000e0000 */
[----:B------:R-:W-:Y:S01]  /*2a60*/  @UP0 UMOV UR18, URZ ;  /* 0x000000ff00120c82 */ /* 0x000fe20008000000 */
[----:B------:R-:W-:Y:S01]  /*2a70*/  @P0 R2UR UR5, R116 ;  /* 0x00000000740502ca */ /* 0x000fe200000e0000 */
[----:B--2---:R-:W-:Y:S01]  /*2a80*/  @P0 IMAD.X R117, RZ, RZ, R163, P3 ;  /* 0x000000ffff750224 */ /* 0x004fe200018e06a3 */
[----:B------:R-:W-:-:S04]  /*2a90*/  PLOP3.LUT P3, PT, PT, PT, PT, 0x8, 0x80 ;  /* 0x000000000080781c */ /* 0x000fc80003f6e170 */
[----:B------:R-:W-:-:S07]  /*2aa0*/  @P0 R2UR UR8, R117 ;  /* 0x00000000750802ca */ /* 0x000fce00000e0000 */
[----:B------:R-:W-:-:S06]  /*2ab0*/  IMAD.U32 R116, RZ, RZ, UR5 ;  /* 0x00000005ff747e24 */ /* 0x000fcc000f8e00ff */
[----:B------:R-:W-:Y:S01]  /*2ac0*/  IMAD.U32 R117, RZ, RZ, UR8 ;  /* 0x00000008ff757e24 */ /* 0x000fe2000f8e00ff */
[----:B------:R-:W-:-:S04]  /*2ad0*/  @P0 R2UR UR8, R116 ;  /* 0x00000000740802ca */ /* 0x000fc800000e0000 */
[----:B------:R-:W-:Y:S01]  /*2ae0*/  @P0 R2UR UR9, R117 ;  /* 0x00000000750902ca */ /* 0x000fe200000e0000 */
[----:B-1-3--:R-:W-:-:S14]  /*2af0*/  IMAD R118, R118, 0x40, R159 ;  /* 0x0000004076767824 */ /* 0x00afdc00078e029f */
.L_x_40:
[----:B------:R-:W-:-:S13]  /*2b00*/  @P0 ELECT P3, URZ, PT ;  /* 0x0000000000ff082f */ /* 0x000fda0003860000 */
[----:B------:R-:W-:Y:S02]  /*2b10*/  @P3 R2UR.BROADCAST UR19, R118 ;  /* 0x00000000761332ca */ /* 0x000fe400008e0000 */
[----:B------:R-:W-:Y:S02]  /*2b20*/  @P3 R2UR.BROADCAST UR17, R0 ;  /* 0x00000000001132ca */ /* 0x000fe400008e0000 */
[----:B------:R-:W-:Y:S02]  /*2b30*/  @P3 PLOP3.LUT P0, PT, P3, PT, PT, 0x8, 0x80 ;  /* 0x000000000080381c */ /* 0x000fe40001f0e170 */
[----:B------:R-:W-:-:S09]  /*2b40*/  PLOP3.LUT P3, PT, PT, PT, PT, 0x8, 0x80 ;  /* 0x000000000080781c */ /* 0x000fd20003f6e170 */
[----:B------:R1:W-:Y:S02]  /*2b50*/  @UP1 UTMALDG.3D [UR16], [UR8], desc[URZ] ;  /* 0x0000ff10080015b4 */ /* 0x0003e40008011000 */
[----:B-1----:R-:W-:Y:S05]  /*2b60*/  @P0 BRA.U.ANY `(.L_x_40) ;  /* 0xfffffffd00e40947 */ /* 0x002fea000393ffff */
[----:B------:R-:W-:-:S13]  /*2b70*/  ELECT P0, URZ, PT ;  /* 0x0000000000ff782f */ /* 0x000fda0003800000 */
[----:B------:R-:W-:Y:S01]  /*2b80*/  @P0 IADD3 R116, P3, PT, R162, 0x80, RZ ;  /* 0x00000080a2740810 */ /* 0x000fe20007f7e0ff */
[----:B------:R-:W-:Y:S01]  /*2b90*/  @P0 VIADD R119, R0, 0x3080 ;  /* 0x0000308000770836 */ /* 0x000fe20000000000 */
[----:B------:R-:W-:Y:S01]  /*2ba0*/  VOTEU.ANY UP0, P0 ;  /* 0x0000000000ff7886 */ /* 0x000fe20000000100 */
[----:B------:R-:W-:Y:S01]  /*2bb0*/  VOTEU.ANY UP1, P0 ;  /* 0x0000000000ff7886 */ /* 0x000fe20000020100 */
[----:B------:R-:W-:Y:S01]  /*2bc0*/  @P0 R2UR UR5, R116 ;  /* 0x00000000740502ca */ /* 0x000fe200000e0000 */
[----:B------:R-:W-:Y:S01]  /*2bd0*/  @P0 IMAD.X R117, RZ, RZ, R163, P3 ;  /* 0x000000ffff750224 */ /* 0x000fe200018e06a3 */
[----:B------:R-:W-:Y:S01]  /*2be0*/  @P0 R2UR UR16, R119 ;  /* 0x00000000771002ca */ /* 0x000fe200000e0000 */
[----:B------:R-:W-:Y:S01]  /*2bf0*/  @UP0 UMOV UR18, 0x40 ;  /* 0x0000004000120882 */ /* 0x000fe20000000000 */
[----:B------:R-:W-:Y:S02]  /*2c00*/  PLOP3.LUT P3, PT, PT, PT, PT, 0x8, 0x80 ;  /* 0x000000000080781c */ /* 0x000fe40003f6e170 */
[----:B------:R-:W-:-:S07]  /*2c10*/  @P0 R2UR UR8, R117 ;  /* 0x00000000750802ca */ /* 0x000fce00000e0000 */
[----:B------:R-:W-:-:S06]  /*2c20*/  IMAD.U32 R116, RZ, RZ, UR5 ;  /* 0x00000005ff747e24 */ /* 0x000fcc000f8e00ff */
[----:B------:R-:W-:Y:S01]  /*2c30*/  IMAD.U32 R117, RZ, RZ, UR8 ;  /* 0x00000008ff757e24 */ /* 0x000fe2000f8e00ff */
[----:B------:R-:W-:-:S04]  /*2c40*/  @P0 R2UR UR8, R116 ;  /* 0x00000000740802ca */ /* 0x000fc800000e0000 */
[----:B------:R-:W-:-:S15]  /*2c50*/  @P0 R2UR UR9, R117 ;  /* 0x00000000750902ca */ /* 0x000fde00000e0000 */
.L_x_41:
[----:B------:R-:W-:-:S13]  /*2c60*/  @P0 ELECT P3, URZ, PT ;  /* 0x0000000000ff082f */ /* 0x000fda0003860000 */
[----:B------:R-:W-:Y:S02]  /*2c70*/  @P3 R2UR.BROADCAST UR19, R118 ;  /* 0x00000000761332ca */ /* 0x000fe400008e0000 */
[----:B------:R-:W-:Y:S02]  /*2c80*/  @P3 R2UR.BROADCAST UR17, R0 ;  /* 0x00000000001132ca */ /* 0x000fe400008e0000 */
[----:B------:R-:W-:Y:S02]  /*2c90*/  @P3 PLOP3.LUT P0, PT, P3, PT, PT, 0x8, 0x80 ;  /* 0x000000000080381c */ /* 0x000fe40001f0e170 */
[----:B------:R-:W-:-:S09]  /*2ca0*/  PLOP3.LUT P3, PT, PT, PT, PT, 0x8, 0x80 ;  /* 0x000000000080781c */ /* 0x000fd20003f6e170 */
[----:B------:R1:W-:Y:S02]  /*2cb0*/  @UP1 UTMALDG.3D [UR16], [UR8], desc[URZ] ;  /* 0x0000ff10080015b4 */ /* 0x0003e40008011000 */
[----:B-1----:R-:W-:Y:S05]  /*2cc0*/  @P0 BRA.U.ANY `(.L_x_41) ;  /* 0xfffffffd00e40947 */ /* 0x002fea000393ffff */
[----:B------:R-:W-:Y:S01]  /*2cd0*/  VIADD R156, R156, 0x1 ;  /* 0x000000019c9c7836 */ /* 0x000fe20000000000 */
[----:B------:R-:W-:-:S07]  /*2ce0*/  LOP3.LUT R157, R157, 0x1, RZ, 0x3c, !PT ;  /* 0x000000019d9d7812 */ /* 0x000fce00078e3cff */
.L_x_37:
[----:B------:R-:W-:Y:S05]  /*2cf0*/  BSYNC B0 ;  /* 0x0000000000007941 */ /* 0x000fea0003800000 */
.L_x_36:
[----:B------:R-:W-:Y:S01]  /*2d00*/  ISETP.GT.U32.AND P3, PT, R3, 0xf, PT ;  /* 0x0000000f0300780c */ /* 0x000fe20003f64070 */
[----:B------:R-:W-:Y:S01]  /*2d10*/  BSSY B0, `(.L_x_42) ;  /* 0x0000097000007945 */ /* 0x000fe20003800000 */
[----:B------:R-:W-:-:S04]  /*2d20*/  ISETP.NE.AND P0, PT, R144, RZ, PT ;  /* 0x000000ff9000720c */ /* 0x000fc80003f05270 */
[----:B------:R-:W-:-:S07]  /*2d30*/  FSEL R2, R2, R155, !P0 ;  /* 0x0000009b02027208 */ /* 0x000fce0004000000 */
[----:B------:R-:W-:Y:S05]  /*2d40*/  @P3 BRA `(.L_x_43) ;  /* 0x00000008004c3947 */ /* 0x000fea0003800000 */
[----:B------:R-:W-:Y:S01]  /*2d50*/  FMUL R105, R105, UR4 ;  /* 0x0000000469697c20 */ /* 0x000fe20008400000 */
        /* <DEDUP_REMOVED lines=10> */
[----:B-1----:R-:W-:Y:S01]  /*2e00*/  FMUL R117, R100, UR4 ;  /* 0x0000000464757c20 */ /* 0x002fe20008400000 */
[----:B------:R-:W-:Y:S01]  /*2e10*/  FMUL R141, R84, UR4 ;  /* 0x00000004548d7c20 */ /* 0x000fe20008400000 */
[----:B------:R-:W-:Y:S01]  /*2e20*/  FMNMX.NAN R4, R101, R85, !PT ;  /* 0x0000005565047209 */ /* 0x000fe20007820000 */
[----:B------:R-:W-:Y:S01]  /*2e30*/  FMUL R151, R96, UR4 ;  /* 0x0000000460977c20 */ /* 0x000fe20008400000 */
[----:B------:R-:W-:Y:S01]  /*2e40*/  FMNMX.NAN R40, R105, R41, !PT ;  /* 0x0000002969287209 */ /* 0x000fe20007820000 */
[----:B------:R-:W-:Y:S01]  /*2e50*/  FMUL R161, R128, UR4 ;  /* 0x0000000480a17c20 */ /* 0x000fe20008400000 */
[----:B------:R-:W-:Y:S01]  /*2e60*/  FMUL R165, R124, UR4 ;  /* 0x000000047ca57c20 */ /* 0x000fe20008400000 */
[----:B------:R-:W-:Y:S01]  /*2e70*/  FMNMX3.NAN R4, R125, R129, R4, !PT ;  /* 0x000000817d047276 */ /* 0x000fe20007820004 */
[----:B------:R-:W-:Y:S01]  /*2e80*/  UMOV UR5, 0xf ;  /* 0x0000000f00057882 */ /* 0x000fe20000000000 */
[----:B------:R-:W-:-:S02]  /*2e90*/  FMNMX3.NAN R139, R97, R5, R40, !PT ;  /* 0x00000005618b7276 */ /* 0x000fc40007820028 */
[----:B------:R-:W-:Y:S02]  /*2ea0*/  FMNMX.NAN R40, R117, R141, !PT ;  /* 0x0000008d75287209 */ /* 0x000fe40007820000 */
[----:B------:R-:W-:Y:S02]  /*2eb0*/  FMNMX.NAN R84, R119, R143, !PT ;  /* 0x0000008f77547209 */ /* 0x000fe40007820000 */
[----:B------:R-:W-:Y:S02]  /*2ec0*/  FMNMX.NAN R4, R4, R139, !PT ;  /* 0x0000008b04047209 */ /* 0x000fe40007820000 */
[----:B------:R-:W-:Y:S02]  /*2ed0*/  FMNMX3.NAN R139, R165, R161, R40, !PT ;  /* 0x000000a1a58b7276 */ /* 0x000fe40007820028 */
[----:B------:R-:W-:-:S04]  /*2ee0*/  FMNMX3.NAN R84, R151, R137, R84, !PT ;  /* 0x0000008997547276 */ /* 0x000fc80007820054 */
[----:B------:R-:W-:Y:S01]  /*2ef0*/  FMNMX3.NAN R149, R84, R139, R4, !PT ;  /* 0x0000008b54957276 */ /* 0x000fe20007820004 */
[----:B------:R-:W-:Y:S06]  /*2f00*/  BRA.DIV UR5, `(.L_x_44) ;  /* 0x00000022056c7947 */ /* 0x000fec000b800000 */
[----:B------:R-:W-:Y:S02]  /*2f10*/  IMAD.MOV.U32 R40, RZ, RZ, 0xf ;  /* 0x0000000fff287424 */ /* 0x000fe400078e00ff */
[----:B------:R-:W-:Y:S02]  /*2f20*/  IMAD.MOV.U32 R84, RZ, RZ, 0xf ;  /* 0x0000000fff547424 */ /* 0x000fe400078e00ff */
[----:B------:R-:W-:Y:S01]  /*2f30*/  IMAD.MOV.U32 R138, RZ, RZ, 0xf ;  /* 0x0000000fff8a7424 */ /* 0x000fe200078e00ff */
[----:B------:R-:W1:Y:S02]  /*2f40*/  SHFL.BFLY PT, R136, R149, 0x2, 0x1f ;  /* 0x0c401f0095887f89 */ /* 0x000e6400000e0000 */
[----:B-1----:R-:W-:-:S05]  /*2f50*/  FMNMX R4, R149, R136, !PT ;  /* 0x0000008895047209 */ /* 0x002fca0007800000 */
[----:B------:R-:W1:Y:S02]  /*2f60*/  SHFL.BFLY PT, R136, R4, 0x1, 0x1f ;  /* 0x0c201f0004887f89 */ /* 0x000e6400000e0000 */
[----:B-1----:R-:W-:-:S04]  /*2f70*/  FMNMX R139, R4, R136, !PT ;  /* 0x00000088048b7209 */ /* 0x002fc80007800000 */
[----:B------:R-:W-:-:S04]  /*2f80*/  FMNMX R118, R2, R139, !PT ;  /* 0x0000008b02767209 */ /* 0x000fc80007800000 */
[----:B------:R-:W-:-:S05]  /*2f90*/  FSEL R116, R139, R118, !P0 ;  /* 0x000000768b747208 */ /* 0x000fca0004000000 */
[--C-:B------:R-:W-:Y:S01]  /*2fa0*/  FADD R151, R151, -R116.reuse ;  /* 0x8000007497977221 */ /* 0x100fe20000000000 */
[--C-:B------:R-:W-:Y:S01]  /*2fb0*/  FADD R97, R97, -R116.reuse ;  /* 0x8000007461617221 */ /* 0x100fe20000000000 */
[--C-:B------:R-:W-:Y:S01]  /*2fc0*/  FADD R165, R165, -R116.reuse ;  /* 0x80000074a5a57221 */ /* 0x100fe20000000000 */
[--C-:B------:R-:W-:Y:S01]  /*2fd0*/  FADD R125, R125, -R116.reuse ;  /* 0x800000747d7d7221 */ /* 0x100fe20000000000 */
[----:B------:R-:W-:Y:S01]  /*2fe0*/  FMUL R151, R151, 1.4426950216293334961 ;  /* 0x3fb8aa3b97977820 */ /* 0x000fe20000400000 */
[----:B------:R-:W-:Y:S01]  /*2ff0*/  FMUL R97, R97, 1.4426950216293334961 ;  /* 0x3fb8aa3b61617820 */ /* 0x000fe20000400000 */
[----:B------:R-:W-:Y:S01]  /*3000*/  FMUL R165, R165, 1.4426950216293334961 ;  /* 0x3fb8aa3ba5a57820 */ /* 0x000fe20000400000 */
[----:B------:R-:W-:Y:S01]  /*3010*/  FMUL R125, R125, 1.4426950216293334961 ;  /* 0x3fb8aa3b7d7d7820 */ /* 0x000fe20000400000 */
[----:B------:R-:W1:Y:S01]  /*3020*/  MUFU.EX2 R96, R151 ;  /* 0x0000009700607308 */ /* 0x000e620000000800 */
[--C-:B------:R-:W-:Y:S01]  /*3030*/  FADD R143, R143, -R116.reuse ;  /* 0x800000748f8f7221 */ /* 0x100fe20000000000 */
[--C-:B------:R-:W-:Y:S01]  /*3040*/  FADD R41, R41, -R116.reuse ;  /* 0x8000007429297221 */ /* 0x100fe20000000000 */
[--C-:B------:R-:W-:Y:S01]  /*3050*/  FADD R141, R141, -R116.reuse ;  /* 0x800000748d8d7221 */ /* 0x100fe20000000000 */
[--C-:B------:R-:W-:Y:S01]  /*3060*/  FADD R85, R85, -R116.reuse ;  /* 0x8000007455557221 */ /* 0x100fe20000000000 */
[----:B------:R-:W-:Y:S01]  /*3070*/  FMUL R143, R143, 1.4426950216293334961 ;  /* 0x3fb8aa3b8f8f7820 */ /* 0x000fe20000400000 */
[----:B------:R-:W-:Y:S01]  /*3080*/  FMUL R41, R41, 1.4426950216293334961 ;  /* 0x3fb8aa3b29297820 */ /* 0x000fe20000400000 */
[----:B------:R-:W-:Y:S01]  /*3090*/  FMUL R141, R141, 1.4426950216293334961 ;  /* 0x3fb8aa3b8d8d7820 */ /* 0x000fe20000400000 */
[----:B------:R-:W2:Y:S01]  /*30a0*/  MUFU.EX2 R97, R97 ;  /* 0x0000006100617308 */ /* 0x000ea20000000800 */
[--C-:B------:R-:W-:Y:S01]  /*30b0*/  FADD R137, R137, -R116.reuse ;  /* 0x8000007489897221 */ /* 0x100fe20000000000 */
[----:B------:R-:W-:Y:S01]  /*30c0*/  FMUL R85, R85, 1.4426950216293334961 ;  /* 0x3fb8aa3b55557820 */ /* 0x000fe20000400000 */
[--C-:B------:R-:W-:Y:S01]  /*30d0*/  FADD R5, R5, -R116.reuse ;  /* 0x8000007405057221 */ /* 0x100fe20000000000 */
[--C-:B------:R-:W-:Y:S01]  /*30e0*/  FADD R161, R161, -R116.reuse ;  /* 0x80000074a1a17221 */ /* 0x100fe20000000000 */
[----:B------:R-:W-:Y:S01]  /*30f0*/  FMUL R137, R137, 1.4426950216293334961 ;  /* 0x3fb8aa3b89897820 */ /* 0x000fe20000400000 */
[----:B------:R-:W-:Y:S01]  /*3100*/  FADD R129, R129, -R116 ;  /* 0x8000007481817221 */ /* 0x000fe20000000000 */
[----:B------:R-:W-:Y:S01]  /*3110*/  FMUL R5, R5, 1.4426950216293334961 ;  /* 0x3fb8aa3b05057820 */ /* 0x000fe20000400000 */
[----:B------:R-:W3:Y:S01]  /*3120*/  MUFU.EX2 R124, R165 ;  /* 0x000000a5007c7308 */ /* 0x000ee20000000800 */
[----:B-1----:R-:W-:Y:S01]  /*3130*/  FADD R100, RZ, R96 ;  /* 0x00000060ff647221 */ /* 0x002fe20000000000 */
[----:B------:R-:W-:Y:S01]  /*3140*/  FMUL R161, R161, 1.4426950216293334961 ;  /* 0x3fb8aa3ba1a17820 */ /* 0x000fe20000400000 */
[----:B------:R-:W-:Y:S01]  /*3150*/  FMUL R129, R129, 1.4426950216293334961 ;  /* 0x3fb8aa3b81817820 */ /* 0x000fe20000400000 */
[--C-:B------:R-:W-:Y:S01]  /*3160*/  FADD R119, R119, -R116.reuse ;  /* 0x8000007477777221 */ /* 0x100fe20000000000 */
[--C-:B------:R-:W-:Y:S01]  /*3170*/  FADD R105, R105, -R116.reuse ;  /* 0x8000007469697221 */ /* 0x100fe20000000000 */
[--C-:B------:R-:W-:Y:S01]  /*3180*/  FADD R117, R117, -R116.reuse ;  /* 0x8000007475757221 */ /* 0x100fe20000000000 */
[----:B------:R-:W-:Y:S01]  /*3190*/  FADD R101, R101, -R116 ;  /* 0x8000007465657221 */ /* 0x000fe20000000000 */
[----:B------:R-:W1:Y:S01]  /*31a0*/  MUFU.EX2 R125, R125 ;  /* 0x0000007d007d7308 */ /* 0x000e620000000800 */
[----:B--2---:R-:W-:Y:S01]  /*31b0*/  FADD R139, R97, R100 ;  /* 0x00000064618b7221 */ /* 0x004fe20000000000 */
[----:B------:R-:W-:Y:S01]  /*31c0*/  FMUL R119, R119, 1.4426950216293334961 ;  /* 0x3fb8aa3b77777820 */ /* 0x000fe20000400000 */
[----:B------:R-:W-:Y:S01]  /*31d0*/  FMUL R105, R105, 1.4426950216293334961 ;  /* 0x3fb8aa3b69697820 */ /* 0x000fe20000400000 */
[----:B------:R-:W-:Y:S01]  /*31e0*/  FMUL R117, R117, 1.4426950216293334961 ;  /* 0x3fb8aa3b75757820 */ /* 0x000fe20000400000 */
[----:B------:R-:W-:-:S03]  /*31f0*/  FMUL R101, R101, 1.4426950216293334961 ;  /* 0x3fb8aa3b65657820 */ /* 0x000fc60000400000 */
[----:B------:R-:W2:Y:S01]  /*3200*/  MUFU.EX2 R40, R143 ;  /* 0x0000008f00287308 */ /* 0x000ea20000000800 */
[----:B---3--:R-:W-:-:S07]  /*3210*/  FADD R100, R124, R139 ;  /* 0x0000008b7c647221 */ /* 0x008fce0000000000 */
[----:B------:R-:W3:Y:S08]  /*3220*/  MUFU.EX2 R41, R41 ;  /* 0x0000002900297308 */ /* 0x000ef00000000800 */
[----:B------:R-:W4:Y:S08]  /*3230*/  MUFU.EX2 R84, R141 ;  /* 0x0000008d00547308 */ /* 0x000f300000000800 */
[----:B------:R-:W5:Y:S08]  /*3240*/  MUFU.EX2 R85, R85 ;  /* 0x0000005500557308 */ /* 0x000f700000000800 */
[----:B------:R1:W3:Y:S08]  /*3250*/  MUFU.EX2 R4, R137 ;  /* 0x0000008900047308 */ /* 0x0002f00000000800 */
[----:B------:R-:W5:Y:S01]  /*3260*/  MUFU.EX2 R5, R5 ;  /* 0x0000000500057308 */ /* 0x000f620000000800 */
[----:B-1----:R-:W-:-:S04]  /*3270*/  FADD R137, R125, R100 ;  /* 0x000000647d897221 */ /* 0x002fc80000000000 */
[----:B--2---:R-:W-:-:S03]  /*3280*/  FADD R100, R40, R137 ;  /* 0x0000008928647221 */ /* 0x004fc60000000000 */
[----:B------:R-:W1:Y:S01]  /*3290*/  MUFU.EX2 R128, R161 ;  /* 0x000000a100807308 */ /* 0x000e620000000800 */
[----:B---3--:R-:W-:-:S04]  /*32a0*/  FADD R137, R41, R100 ;  /* 0x0000006429897221 */ /* 0x008fc80000000000 */
[----:B----4-:R-:W-:-:S03]  /*32b0*/  FADD R100, R84, R137 ;  /* 0x0000008954647221 */ /* 0x010fc60000000000 */
[----:B------:R-:W2:Y:S01]  /*32c0*/  MUFU.EX2 R129, R129 ;  /* 0x0000008100817308 */ /* 0x000ea20000000800 */
[----:B-----5:R-:W-:-:S04]  /*32d0*/  FADD R137, R85, R100 ;  /* 0x0000006455897221 */ /* 0x020fc80000000000 */
[----:B------:R-:W-:-:S03]  /*32e0*/  FADD R136, R4, R137 ;  /* 0x0000008904887221 */ /* 0x000fc60000000000 */
[----:B------:R3:W4:Y:S08]  /*32f0*/  MUFU.EX2 R104, R119 ;  /* 0x0000007700687308 */ /* 0x0007300000000800 */
[----:B------:R-:W5:Y:S01]  /*3300*/  MUFU.EX2 R105, R105 ;  /* 0x0000006900697308 */ /* 0x000f620000000800 */
[----:B---3--:R-:W-:-:S04]  /*3310*/  FADD R119, R5, R136 ;  /* 0x0000008805777221 */ /* 0x008fc80000000000 */
[----:B-1----:R-:W-:-:S03]  /*3320*/  FADD R136, R128, R119 ;  /* 0x0000007780887221 */ /* 0x002fc60000000000 */
[----:B------:R-:W1:Y:S01]  /*3330*/  MUFU.EX2 R100, R117 ;  /* 0x0000007500647308 */ /* 0x000e620000000800 */
[----:B--2---:R-:W-:-:S04]  /*3340*/  FADD R119, R129, R136 ;  /* 0x0000008881777221 */ /* 0x004fc80000000000 */
[----:B----4-:R-:W-:-:S03]  /*3350*/  FADD R136, R104, R119 ;  /* 0x0000007768887221 */ /* 0x010fc60000000000 */
[----:B------:R-:W2:Y:S01]  /*3360*/  MUFU.EX2 R101, R101 ;  /* 0x0000006500657308 */ /* 0x000ea20000000800 */
[----:B-----5:R-:W-:-:S04]  /*3370*/  FADD R119, R105, R136 ;  /* 0x0000008869777221 */ /* 0x020fc80000000000 */
[----:B-1----:R-:W-:-:S04]  /*3380*/  FADD R136, R100, R119 ;  /* 0x0000007764887221 */ /* 0x002fc80000000000 */
[----:B--2---:R-:W-:-:S05]  /*3390*/  FADD R149, R101, R136 ;  /* 0x0000008865957221 */ /* 0x004fca0000000000 */
[----:B------:R-:W1:Y:S02]  /*33a0*/  SHFL.BFLY PT, R136, R149, 0x2, 0x1f ;  /* 0x0c401f0095887f89 */ /* 0x000e6400000e0000 */
[----:B-1----:R-:W-:Y:S01]  /*33b0*/  FADD R117, R149, R136 ;  /* 0x0000008895757221 */ /* 0x002fe20000000000 */
[----:B------:R-:W-:-:S06]  /*33c0*/  IMAD.MOV.U32 R136, RZ, RZ, 0xf ;  /* 0x0000000fff887424 */ /* 0x000fcc00078e00ff */
[----:B------:R1:W2:Y:S02]  /*33d0*/  SHFL.BFLY PT, R136, R117, 0x1, 0x1f ;  /* 0x0c201f0075887f89 */ /* 0x0002a400000e0000 */
.L_x_76:
[----:B------:R-:W-:Y:S01]  /*33e0*/  BSSY.RECONVERGENT B1, `(.L_x_45) ;  /* 0x0000027000017945 */ /* 0x000fe20003800200 */
[----:B-12---:R-:W-:-:S03]  /*33f0*/  FADD R117, R117, R136 ;  /* 0x0000008875757221 */ /* 0x006fc60000000000 */
[----:B------:R-:W-:Y:S05]  /*3400*/  @!P0 BRA `(.L_x_46) ;  /* 0x0000000000908947 */ /* 0x000fea0003800000 */
[----:B------:R-:W-:-:S04]  /*3410*/  FADD R118, R155, -R118 ;  /* 0x800000769b767221 */ /* 0x000fc80000000000 */
[----:B------:R-:W-:-:S06]  /*3420*/  FMUL R118, R118, 1.4426950216293334961 ;  /* 0x3fb8aa3b76767820 */ /* 0x000fcc0000400000 */
[----:B------:R-:W1:Y:S02]  /*3430*/  MUFU.EX2 R118, R118 ;  /* 0x0000007600767308 */ /* 0x000e640000000800 */
[-C--:B-1----:R-:W-:Y:S01]  /*3440*/  FFMA R117, R154, R118.reuse, R117 ;  /* 0x000000769a757223 */ /* 0x082fe20000000075 */
[-C--:B------:R-:W-:Y:S01]  /*3450*/  FMUL R121, R121, R118.reuse ;  /* 0x0000007679797220 */ /* 0x080fe20000400000 */
        /* <DEDUP_REMOVED lines=30> */
[----:B------:R-:W-:-:S07]  /*3640*/  FMUL R133, R133, R118 ;  /* 0x0000007685857220 */ /* 0x000fce0000400000 */
.L_x_46:
[----:B------:R-:W-:Y:S05]  /*3650*/  BSYNC.RECONVERGENT B1 ;  /* 0x0000000000017941 */ /* 0x000fea0003800200 */
.L_x_45:
[----:B------:R-:W-:Y:S02]  /*3660*/  IMAD.MOV.U32 R155, RZ, RZ, R116 ;  /* 0x000000ffff9b7224 */ /* 0x000fe400078e0074 */
[----:B------:R-:W-:-:S07]  /*3670*/  IMAD.MOV.U32 R154, RZ, RZ, R117 ;  /* 0x000000ffff9a7224 */ /* 0x000fce00078e0075 */
.L_x_43:
[----:B------:R-:W-:Y:S05]  /*3680*/  BSYNC B0 ;  /* 0x0000000000007941 */ /* 0x000fea0003800000 */
.L_x_42:
[----:B-1----:R-:W-:-:S04]  /*3690*/  IMAD.U32 R117, R147, -0x80000000, RZ ;  /* 0x8000000093757824 */ /* 0x002fc800078e00ff */
[----:B------:R-:W1:Y:S02]  /*36a0*/  SYNCS.PHASECHK.TRANS64.TRYWAIT P0, [R0+URZ+0x10], R117 ;  /* 0x00001075000075a7 */ /* 0x000e6400080011ff */
[----:B-1----:R-:W-:Y:S05]  /*36b0*/  @P0 BRA `(.L_x_47) ;  /* 0x0000000000080947 */ /* 0x002fea0003800000 */
[----:B------:R-:W1:Y:S02]  /*36c0*/  SYNCS.PHASECHK.TRANS64.TRYWAIT P0, [R0+URZ+0x10], R117 ;  /* 0x00001075000075a7 */ /* 0x000e6400080011ff */
[----:B-1----:R-:W-:Y:S05]  /*36d0*/  @!P0 BRA `(.L_x_48) ;  /* 0x0000001c00f48947 */ /* 0x002fea0003800000 */
.L_x_47:
[----:B------:R-:W-:Y:S01]  /*36e0*/  IMAD R116, R3, 0x80, R3 ;  /* 0x0000008003747824 */ /* 0x000fe200078e0203 */
[----:B------:R-:W-:Y:S01]  /*36f0*/  F2FP.F16.F32.PACK_AB R127, R127, R126 ;  /* 0x0000007e7f7f723e */ /* 0x000fe200000000ff */
[----:B------:R-:W-:Y:S05]  /*3700*/  WARPSYNC.ALL ;  /* 0x0000000000007948 */ /* 0x000fea0003800000 */
[----:B------:R-:W-:Y:S01]  /*3710*/  NOP ;  /* 0x0000000000007918 */ /* 0x000fe20000000000 */
[----:B-1----:R-:W-:Y:S01]  /*3720*/  LOP3.LUT R117, R116, 0x790, RZ, 0xc0, !PT ;  /* 0x0000079074757812 */ /* 0x002fe200078ec0ff */
[----:B------:R-:W-:Y:S01]  /*3730*/  VIADD R153, R153, 0x1 ;  /* 0x0000000199997836 */ /* 0x000fe20000000000 */
[----:B------:R-:W-:-:S02]  /*3740*/  F2FP.F16.F32.PACK_AB R126, R125, R124 ;  /* 0x0000007c7d7e723e */ /* 0x000fc400000000ff */
[----:B------:R-:W-:Y:S01]  /*3750*/  F2FP.F16.F32.PACK_AB R124, R97, R96 ;  /* 0x00000060617c723e */ /* 0x000fe200000000ff */
[----:B------:R-:W-:Y:S01]  /*3760*/  IMAD.IADD R140, R0, 0x1, R117 ;  /* 0x00000001008c7824 */ /* 0x000fe200078e0275 */
[----:B------:R-:W-:Y:S02]  /*3770*/  F2FP.F16.F32.PACK_AB R125, R99, R98 ;  /* 0x00000062637d723e */ /* 0x000fe400000000ff */
[----:B------:R-:W-:Y:S01]  /*3780*/  F2FP.F16.F32.PACK_AB R87, R87, R86 ;  /* 0x000000565757723e */ /* 0x000fe200000000ff */
[C---:B------:R-:W-:Y:S01]  /*3790*/  VIADD R150, R140.reuse, 0x5080 ;  /* 0x000050808c967836 */ /* 0x040fe20000000000 */
[----:B------:R-:W-:Y:S01]  /*37a0*/  F2FP.F16.F32.PACK_AB R86, R85, R84 ;  /* 0x000000545556723e */ /* 0x000fe200000000ff */
[C---:B------:R-:W-:Y:S01]  /*37b0*/  VIADD R148, R140.reuse, 0x50a0 ;  /* 0x000050a08c947836 */ /* 0x040fe20000000000 */
[----:B------:R-:W-:Y:S01]  /*37c0*/  F2FP.F16.F32.PACK_AB R85, R43, R42 ;  /* 0x0000002a2b55723e */ /* 0x000fe200000000ff */
[C---:B------:R-:W-:Y:S01]  /*37d0*/  VIADD R151, R140.reuse, 0x50c0 ;  /* 0x000050c08c977836 */ /* 0x040fe20000000000 */
[----:B------:R-:W-:Y:S01]  /*37e0*/  SHF.R.U32.HI R117, RZ, 0x3, R150 ;  /* 0x00000003ff757819 */ /* 0x000fe20000011696 */
[----:B------:R-:W-:Y:S01]  /*37f0*/  VIADD R140, R140, 0x50e0 ;  /* 0x000050e08c8c7836 */ /* 0x000fe20000000000 */
[----:B------:R-:W-:-:S02]  /*3800*/  SHF.R.U32.HI R137, RZ, 0x3, R148 ;  /* 0x00000003ff897819 */ /* 0x000fc40000011694 */
[----:B------:R-:W-:Y:S02]  /*3810*/  SHF.R.U32.HI R96, RZ, 0x3, R151 ;  /* 0x00000003ff607819 */ /* 0x000fe40000011697 */
[----:B------:R-:W-:Y:S02]  /*3820*/  SHF.R.U32.HI R149, RZ, 0x3, R140 ;  /* 0x00000003ff957819 */ /* 0x000fe4000001168c */
[----:B------:R-:W-:Y:S02]  /*3830*/  LOP3.LUT R150, R150, 0x70, R117, 0x78, !PT ;  /* 0x0000007096967812 */ /* 0x000fe400078e7875 */
[----:B------:R-:W-:Y:S02]  /*3840*/  LOP3.LUT R148, R148, 0x70, R137, 0x78, !PT ;  /* 0x0000007094947812 */ /* 0x000fe400078e7889 */
[----:B------:R-:W-:Y:S01]  /*3850*/  LOP3.LUT R151, R151, 0x70, R96, 0x78, !PT ;  /* 0x0000007097977812 */ /* 0x000fe200078e7860 */
[----:B------:R-:W1:Y:S01]  /*3860*/  LDSM.16.MT88.4 R116, [R150] ;  /* 0x000000009674783b */ /* 0x000e620000004200 */
[----:B------:R-:W-:-:S02]  /*3870*/  LOP3.LUT R149, R140, 0x70, R149, 0x78, !PT ;  /* 0x000000708c957812 */ /* 0x000fc400078e7895 */
[----:B------:R-:W-:Y:S01]  /*3880*/  F2FP.F16.F32.PACK_AB R84, R41, R40 ;  /* 0x000000282954723e */ /* 0x000fe200000000ff */
[----:B------:R-:W2:Y:S01]  /*3890*/  LDSM.16.MT88.4 R136, [R148] ;  /* 0x000000009488783b */ /* 0x000ea20000004200 */
[----:B------:R-:W-:Y:S02]  /*38a0*/  F2FP.F16.F32.PACK_AB R131, R131, R130 ;  /* 0x000000828383723e */ /* 0x000fe400000000ff */
[----:B------:R-:W-:Y:S01]  /*38b0*/  F2FP.F16.F32.PACK_AB R130, R129, R128 ;  /* 0x000000808182723e */ /* 0x000fe200000000ff */
[----:B------:R-:W3:Y:S01]  /*38c0*/  LDSM.16.MT88.4 R140, [R151] ;  /* 0x00000000978c783b */ /* 0x000ee20000004200 */
[----:B------:R-:W-:Y:S02]  /*38d0*/  F2FP.F16.F32.PACK_AB R129, R7, R6 ;  /* 0x000000060781723e */ /* 0x000fe400000000ff */
[----:B------:R-:W-:Y:S01]  /*38e0*/  F2FP.F16.F32.PACK_AB R128, R5, R4 ;  /* 0x000000040580723e */ /* 0x000fe200000000ff */
[----:B------:R-:W4:Y:S01]  /*38f0*/  LDSM.16.MT88.4 R96, [R149] ;  /* 0x000000009560783b */ /* 0x000f220000004200 */
[----:B------:R-:W-:-:S02]  /*3900*/  F2FP.F16.F32.PACK_AB R103, R103, R102 ;  /* 0x000000666767723e */ /* 0x000fc400000000ff */
[----:B------:R-:W-:Y:S01]  /*3910*/  F2FP.F16.F32.PACK_AB R102, R101, R100 ;  /* 0x000000646566723e */ /* 0x000fe200000000ff */
[----:B------:R-:W-:Y:S01]  /*3920*/  LDSM.16.MT88.4 R4, [R150+0x3000] ;  /* 0x003000009604783b */ /* 0x000fe20000004200 */
[----:B------:R-:W-:Y:S02]  /*3930*/  F2FP.F16.F32.PACK_AB R101, R107, R106 ;  /* 0x0000006a6b65723e */ /* 0x000fe400000000ff */
[----:B------:R-:W-:Y:S02]  /*3940*/  F2FP.F16.F32.PACK_AB R100, R105, R104 ;  /* 0x000000686964723e */ /* 0x000fe400000000ff */
[----:B------:R-:W-:Y:S01]  /*3950*/  LDSM.16.MT88.4 R104, [R148+0x3800] ;  /* 0x003800009468783b */ /* 0x000fe20000004200 */
[----:B------:R-:W-:Y:S02]  /*3960*/  PLOP3.LUT P0, PT, PT, PT, PT, 0x80, 0x8 ;  /* 0x000000000008781c */ /* 0x000fe40003f0f070 */
[----:B------:R-:W-:Y:S01]  /*3970*/  LOP3.LUT R147, R147, 0x1, RZ, 0x3c, !PT ;  /* 0x0000000193937812 */ /* 0x000fe200078e3cff */
[C---:B-1----:R-:W-:Y:S08]  /*3980*/  HMMA.16816.F32 R120, R124.reuse, R116, R120 ;  /* 0x000000747c78723c */ /* 0x042ff00000001878 */
[C---:B------:R-:W-:Y:S01]  /*3990*/  HMMA.16816.F32 R112, R124.reuse, R118, R112 ;  /* 0x000000767c70723c */ /* 0x040fe20000001870 */
[----:B------:R-:W1:Y:S07]  /*39a0*/  LDSM.16.MT88.4 R116, [R150+0x2000] ;  /* 0x002000009674783b */ /* 0x000e6e0000004200 */
[C---:B--2---:R-:W-:Y:S08]  /*39b0*/  HMMA.16816.F32 R88, R124.reuse, R136, R88 ;  /* 0x000000887c58723c */ /* 0x044ff00000001858 */
[C---:B------:R-:W-:Y:S01]  /*39c0*/  HMMA.16816.F32 R44, R124.reuse, R138, R44 ;  /* 0x0000008a7c2c723c */ /* 0x040fe2000000182c */
[----:B------:R-:W2:Y:S07]  /*39d0*/  LDSM.16.MT88.4 R136, [R151+0x2000] ;  /* 0x002000009788783b */ /* 0x000eae0000004200 */
[C---:B---3--:R-:W-:Y:S08]  /*39e0*/  HMMA.16816.F32 R48, R124.reuse, R140, R48 ;  /* 0x0000008c7c30723c */ /* 0x048ff00000001830 */
[C---:B------:R-:W-:Y:S01]  /*39f0*/  HMMA.16816.F32 R52, R124.reuse, R142, R52 ;  /* 0x0000008e7c34723c */ /* 0x040fe20000001834 */
[----:B------:R-:W3:Y:S07]  /*3a00*/  LDSM.16.MT88.4 R140, [R148+0x2000] ;  /* 0x00200000948c783b */ /* 0x000eee0000004200 */
[C---:B----4-:R-:W-:Y:S08]  /*3a10*/  HMMA.16816.F32 R56, R124.reuse, R96, R56 ;  /* 0x000000607c38723c */ /* 0x050ff00000001838 */
[C---:B------:R-:W-:Y:S01]  /*3a20*/  HMMA.16816.F32 R60, R124.reuse, R98, R60 ;  /* 0x000000627c3c723c */ /* 0x040fe2000000183c */
[----:B------:R-:W4:Y:S07]  /*3a30*/  LDSM.16.MT88.4 R96, [R149+0x2000] ;  /* 0x002000009560783b */ /* 0x000f2e0000004200 */
[C---:B-1----:R-:W-:Y:S08]  /*3a40*/  HMMA.16816.F32 R108, R124.reuse, R116, R108 ;  /* 0x000000747c6c723c */ /* 0x042ff0000000186c */
[C---:B------:R-:W-:Y:S01]  /*3a50*/  HMMA.16816.F32 R64, R124.reuse, R118, R64 ;  /* 0x000000767c40723c */ /* 0x040fe20000001840 */
[----:B------:R-:W1:Y:S07]  /*3a60*/  LDSM.16.MT88.4 R116, [R149+0x800] ;  /* 0x000800009574783b */ /* 0x000e6e0000004200 */
[C---:B--2---:R-:W-:Y:S08]  /*3a70*/  HMMA.16816.F32 R76, R124.reuse, R136, R76 ;  /* 0x000000887c4c723c */ /* 0x044ff0000000184c */
[C---:B---3--:R-:W-:Y:S08]  /*3a80*/  HMMA.16816.F32 R68, R124.reuse, R140, R68 ;  /* 0x0000008c7c44723c */ /* 0x048ff00000001844 */
[C---:B------:R-:W-:Y:S08]  /*3a90*/  HMMA.16816.F32 R72, R124.reuse, R142, R72 ;  /* 0x0000008e7c48723c */ /* 0x040ff00000001848 */
[C---:B------:R-:W-:Y:S01]  /*3aa0*/  HMMA.16816.F32 R80, R124.reuse, R138, R80 ;  /* 0x0000008a7c50723c */ /* 0x040fe20000001850 */
[----:B------:R-:W2:Y:S07]  /*3ab0*/  LDSM.16.MT88.4 R136, [R150+0x800] ;  /* 0x000800009688783b */ /* 0x000eae0000004200 */
[C---:B----4-:R-:W-:Y:S08]  /*3ac0*/  HMMA.16816.F32 R92, R124.reuse, R96, R92 ;  /* 0x000000607c5c723c */ /* 0x050ff0000000185c */
[----:B------:R-:W-:Y:S01]  /*3ad0*/  HMMA.16816.F32 R124, R124, R98, R132 ;  /* 0x000000627c7c723c */ /* 0x000fe20000001884 */
[----:B------:R-:W3:Y:S04]  /*3ae0*/  LDSM.16.MT88.4 R96, [R148+0x800] ;  /* 0x000800009460783b */ /* 0x000ee80000004200 */
[----:B------:R-:W4:Y:S03]  /*3af0*/  LDSM.16.MT88.4 R132, [R151+0x800] ;  /* 0x000800009784783b */ /* 0x000f260000004200 */
[C---:B-1----:R-:W-:Y:S08]  /*3b00*/  HMMA.16816.F32 R56, R84.reuse, R116, R56 ;  /* 0x000000745438723c */ /* 0x042ff00000001838 */
[C---:B------:R-:W-:Y:S01]  /*3b10*/  HMMA.16816.F32 R60, R84.reuse, R118, R60 ;  /* 0x00000076543c723c */ /* 0x040fe2000000183c */
[----:B------:R-:W1:Y:S07]  /*3b20*/  LDSM.16.MT88.4 R116, [R149+0x2800] ;  /* 0x002800009574783b */ /* 0x000e6e0000004200 */
[C---:B--2---:R-:W-:Y:S08]  /*3b30*/  HMMA.16816.F32 R120, R84.reuse, R136, R120 ;  /* 0x000000885478723c */ /* 0x044ff00000001878 */
[C---:B------:R-:W-:Y:S08]  /*3b40*/  HMMA.16816.F32 R112, R84.reuse, R138, R112 ;  /* 0x0000008a5470723c */ /* 0x040ff00000001870 */
[C---:B---3--:R-:W-:Y:S01]  /*3b50*/  HMMA.16816.F32 R40, R84.reuse, R96, R88 ;  /* 0x000000605428723c */ /* 0x048fe20000001858 */
[----:B------:R-:W2:Y:S07]  /*3b60*/  LDSM.16.MT88.4 R88, [R150+0x2800] ;  /* 0x002800009658783b */ /* 0x000eae0000004200 */
[C---:B----4-:R-:W-:Y:S08]  /*3b70*/  HMMA.16816.F32 R48, R84.reuse, R132, R48 ;  /* 0x000000845430723c */ /* 0x050ff00000001830 */
[C---:B------:R-:W-:Y:S01]  /*3b80*/  HMMA.16816.F32 R52, R84.reuse, R134, R52 ;  /* 0x000000865434723c */ /* 0x040fe20000001834 */
[----:B------:R-:W3:Y:S07]  /*3b90*/  LDSM.16.MT88.4 R132, [R148+0x2800] ;  /* 0x002800009484783b */ /* 0x000eee0000004200 */
[C---:B------:R-:W-:Y:S01]  /*3ba0*/  HMMA.16816.F32 R44, R84.reuse, R98, R44 ;  /* 0x00000062542c723c */ /* 0x040fe2000000182c */
[----:B------:R-:W4:Y:S07]  /*3bb0*/  LDSM.16.MT88.4 R96, [R151+0x2800] ;  /* 0x002800009760783b */ /* 0x000f2e0000004200 */
        /* <DEDUP_REMOVED lines=10> */
[----:B------:R-:W-:Y:S01]  /*3c60*/  HMMA.16816.F32 R80, R84, R98, R80 ;  /* 0x000000625450723c */ /* 0x000fe20000001850 */
[----:B------:R-:W-:Y:S04]  /*3c70*/  LDSM.16.MT88.4 R96, [R151+0x1000] ;  /* 0x001000009760783b */ /* 0x000fe80000004200 */
[----:B------:R-:W-:Y:S03]  /*3c80*/  LDSM.16.MT88.4 R84, [R151+0x3000] ;  /* 0x003000009754783b */ /* 0x000fe60000004200 */
[C---:B-1----:R-:W-:Y:S08]  /*3c90*/  HMMA.16816.F32 R56, R128.reuse, R116, R56 ;  /* 0x000000748038723c */ /* 0x042ff00000001838 */
[C---:B--2---:R-:W-:Y:S08]  /*3ca0*/  HMMA.16816.F32 R120, R128.reuse, R88, R120 ;  /* 0x000000588078723c */ /* 0x044ff00000001878 */
[C---:B------:R-:W-:Y:S01]  /*3cb0*/  HMMA.16816.F32 R112, R128.reuse, R90, R112 ;  /* 0x0000005a8070723c */ /* 0x040fe20000001870 */
[----:B------:R-:W1:Y:S07]  /*3cc0*/  LDSM.16.MT88.4 R88, [R148+0x3000] ;  /* 0x003000009458783b */ /* 0x000e6e0000004200 */
[C---:B---3--:R-:W-:Y:S08]  /*3cd0*/  HMMA.16816.F32 R40, R128.reuse, R132, R40 ;  /* 0x000000848028723c */ /* 0x048ff00000001828 */
[C---:B------:R-:W-:Y:S01]  /*3ce0*/  HMMA.16816.F32 R44, R128.reuse, R134, R44 ;  /* 0x00000086802c723c */ /* 0x040fe2000000182c */
[----:B------:R-:W2:Y:S07]  /*3cf0*/  LDSM.16.MT88.4 R132, [R149+0x3000] ;  /* 0x003000009584783b */ /* 0x000eae0000004200 */
[C---:B------:R-:W-:Y:S01]  /*3d00*/  HMMA.16816.F32 R60, R128.reuse, R118, R60 ;  /* 0x00000076803c723c */ /* 0x040fe2000000183c */
[----:B------:R-:W3:Y:S07]  /*3d10*/  LDSM.16.MT88.4 R116, [R150+0x1800] ;  /* 0x001800009674783b */ /* 0x000eee0000004200 */
[C---:B------:R-:W-:Y:S08]  /*3d20*/  HMMA.16816.F32 R108, R128.reuse, R4, R108 ;  /* 0x00000004806c723c */ /* 0x040ff0000000186c */
        /* <DEDUP_REMOVED lines=8> */
[C---:B------:R-:W-:Y:S08]  /*3db0*/  HMMA.16816.F32 R48, R128.reuse, R96, R48 ;  /* 0x000000608030723c */ /* 0x040ff00000001830 */
[C---:B------:R-:W-:Y:S01]  /*3dc0*/  HMMA.16816.F32 R52, R128.reuse, R98, R52 ;  /* 0x000000628034723c */ /* 0x040fe20000001834 */
[----:B------:R-:W-:Y:S07]  /*3dd0*/  LDSM.16.MT88.4 R96, [R148+0x1800] ;  /* 0x001800009460783b */ /* 0x000fee0000004200 */
[C---:B------:R-:W-:Y:S08]  /*3de0*/  HMMA.16816.F32 R76, R128.reuse, R84, R76 ;  /* 0x00000054804c723c */ /* 0x040ff0000000184c */
[----:B------:R-:W-:Y:S01]  /*3df0*/  HMMA.16816.F32 R80, R128, R86, R80 ;  /* 0x000000568050723c */ /* 0x000fe20000001850 */
[----:B------:R-:W5:Y:S04]  /*3e00*/  LDSM.16.MT88.4 R84, [R151+0x1800] ;  /* 0x001800009754783b */ /* 0x000f680000004200 */
[----:B------:R-:W2:Y:S03]  /*3e10*/  LDSM.16.MT88.4 R128, [R149+0x1800] ;  /* 0x001800009580783b */ /* 0x000ea60000004200 */
[----:B---3--:R-:W-:Y:S01]  /*3e20*/  HMMA.16816.F32 R120, R100, R116, R120 ;  /* 0x000000746478723c */ /* 0x008fe20000001878 */
[----:B------:R-:W-:-:S05]  /*3e30*/  VIADD R117, R158, 0xffffffff ;  /* 0xffffffff9e757836 */ /* 0x000fca0000000000 */
[C---:B------:R-:W-:Y:S01]  /*3e40*/  ISETP.GE.AND P3, PT, R144.reuse, R117, PT ;  /* 0x000000759000720c */ /* 0x040fe20003f66270 */
[----:B------:R-:W-:Y:S01]  /*3e50*/  VIADD R144, R144, 0x1 ;  /* 0x0000000190907836 */ /* 0x000fe20000000000 */
[C---:B----4-:R-:W-:Y:S08]  /*3e60*/  HMMA.16816.F32 R108, R100.reuse, R4, R108 ;  /* 0x00000004646c723c */ /* 0x050ff0000000186c */
[----:B------:R-:W-:Y:S01]  /*3e70*/  HMMA.16816.F32 R64, R100, R6, R64 ;  /* 0x000000066440723c */ /* 0x000fe20000001840 */
[----:B------:R-:W-:-:S02]  /*3e80*/  @!P1 IMAD.MOV.U32 R7, RZ, RZ, 0x1 ;  /* 0x00000001ff079424 */ /* 0x000fc400078e00ff */
[----:B------:R-:W-:-:S04]  /*3e90*/  @!P3 IMAD.U32 R5, R146, -0x80000000, RZ ;  /* 0x800000009205b824 */ /* 0x000fc800078e00ff */
[----:B------:R3:W4:Y:S01]  /*3ea0*/  @!P3 SYNCS.PHASECHK.TRANS64.TRYWAIT P0, [R0+URZ], R5 ;  /* 0x000000050000b5a7 */ /* 0x00072200080011ff */
[C---:B-1----:R-:W-:Y:S08]  /*3eb0*/  HMMA.16816.F32 R76, R100.reuse, R88, R76 ;  /* 0x00000058644c723c */ /* 0x042ff0000000184c */
[----:B------:R-:W-:Y:S01]  /*3ec0*/  HMMA.16816.F32 R80, R100, R90, R80 ;  /* 0x0000005a6450723c */ /* 0x000fe20000001850 */
[----:B------:R3:W-:Y:S01]  /*3ed0*/  @!P1 SYNCS.ARRIVE.TRANS64.ART0 RZ, [R0+URZ+0x18], R7 ;  /* 0x0000180700ff99a7 */ /* 0x0007e200085000ff */
[----:B------:R-:W-:-:S06]  /*3ee0*/  ISETP.NE.AND P1, PT, R153, RZ, PT ;  /* 0x000000ff9900720c */ /* 0x000fcc0003f25270 */
[C---:B--2---:R-:W-:Y:S08]  /*3ef0*/  HMMA.16816.F32 R92, R100.reuse, R132, R92 ;  /* 0x00000084645c723c */ /* 0x044ff0000000185c */
[C---:B------:R-:W-:Y:S08]  /*3f00*/  HMMA.16816.F32 R112, R100.reuse, R118, R112 ;  /* 0x000000766470723c */ /* 0x040ff00000001870 */
[C---:B-----5:R-:W-:Y:S08]  /*3f10*/  HMMA.16816.F32 R48, R100.reuse, R84, R48 ;  /* 0x000000546430723c */ /* 0x060ff00000001830 */
[C---:B------:R-:W-:Y:S08]  /*3f20*/  HMMA.16816.F32 R52, R100.reuse, R86, R52 ;  /* 0x000000566434723c */ /* 0x040ff00000001834 */
[C---:B------:R-:W-:Y:S08]  /*3f30*/  HMMA.16816.F32 R88, R100.reuse, R96, R40 ;  /* 0x000000606458723c */ /* 0x040ff00000001828 */
[C---:B------:R-:W-:Y:S08]  /*3f40*/  HMMA.16816.F32 R44, R100.reuse, R98, R44 ;  /* 0x00000062642c723c */ /* 0x040ff0000000182c */
[C---:B------:R-:W-:Y:S08]  /*3f50*/  HMMA.16816.F32 R68, R100.reuse, R104, R68 ;  /* 0x000000686444723c */ /* 0x040ff00000001844 */
[C---:B------:R-:W-:Y:S08]  /*3f60*/  HMMA.16816.F32 R72, R100.reuse, R106, R72 ;  /* 0x0000006a6448723c */ /* 0x040ff00000001848 */
[C---:B------:R-:W-:Y:S08]  /*3f70*/  HMMA.16816.F32 R56, R100.reuse, R128, R56 ;  /* 0x000000806438723c */ /* 0x040ff00000001838 */
[C---:B------:R-:W-:Y:S08]  /*3f80*/  HMMA.16816.F32 R60, R100.reuse, R130, R60 ;  /* 0x00000082643c723c */ /* 0x040ff0000000183c */
[----:B------:R-:W-:Y:S01]  /*3f90*/  HMMA.16816.F32 R132, R100, R134, R124 ;  /* 0x000000866484723c */ /* 0x000fe2000000187c */
[----:B------:R-:W-:-:S04]  /*3fa0*/  NOP ;  /* 0x0000000000007918 */ /* 0x000fc80000000000 */
[----:B---34-:R-:W-:-:S15]  /*3fb0*/  @P1 BRA `(.L_x_49) ;  /* 0xffffffdc00341947 */ /* 0x018fde000383ffff */
.L_x_26:
[----:B------:R-:W-:Y:S01]  /*3fc0*/  SHF.R.U32.HI R2, RZ, 0x1, R3 ;  /* 0x00000001ff027819 */ /* 0x000fe20000011603 */
[C---:B------:R-:W-:Y:S01]  /*3fd0*/  IMAD.SHL.U32 R5, R3.reuse, 0x20, RZ ;  /* 0x0000002003057824 */ /* 0x040fe200078e00ff */
[----:B-1----:R-:W1:Y:S01]  /*3fe0*/  S2R R27, SR_CTAID.Y ;  /* 0x00000000001b7919 */ /* 0x002e620000002600 */
[C---:B------:R-:W-:Y:S01]  /*3ff0*/  ISETP.GE.U32.AND P0, PT, R3.reuse, 0x10, PT ;  /* 0x000000100300780c */ /* 0x040fe20003f06070 */
[----:B------:R-:W-:Y:S01]  /*4000*/  BSSY.RECONVERGENT B0, `(.L_x_50) ;  /* 0x000004e000007945 */ /* 0x000fe20003800200 */
[----:B------:R-:W-:Y:S01]  /*4010*/  IMAD R4, R3, 0x40, R2 ;  /* 0x0000004003047824 */ /* 0x000fe200078e0202 */
[----:B------:R-:W-:Y:S01]  /*4020*/  LOP3.LUT R2, R5, 0x1e0, RZ, 0xc0, !PT ;  /* 0x000001e005027812 */ /* 0x000fe200078ec0ff */
[----:B------:R-:W-:Y:S01]  /*4030*/  IMAD.MOV.U32 R24, RZ, RZ, R52 ;  /* 0x000000ffff187224 */ /* 0x000fe200078e0034 */
[----:B----4-:R-:W-:Y:S01]  /*4040*/  F2FP.F16.F32.PACK_AB R7, R115, R114 ;  /* 0x000000727307723e */ /* 0x010fe200000000ff */
[----:B------:R-:W-:Y:S01]  /*4050*/  IMAD.MOV.U32 R25, RZ, RZ, R53 ;  /* 0x000000ffff197224 */ /* 0x000fe200078e0035 */
[----:B--2---:R-:W-:Y:S01]  /*4060*/  LOP3.LUT R9, R4, 0x3c8, RZ, 0xc0, !PT ;  /* 0x000003c804097812 */ /* 0x004fe200078ec0ff */
[----:B------:R-:W-:Y:S01]  /*4070*/  IMAD.MOV.U32 R22, RZ, RZ, R60 ;  /* 0x000000ffff167224 */ /* 0x000fe200078e003c */
[----:B------:R-:W-:Y:S01]  /*4080*/  F2FP.F16.F32.PACK_AB R5, R123, R122 ;  /* 0x0000007a7b05723e */ /* 0x000fe200000000ff */
[----:B------:R-:W-:Y:S01]  /*4090*/  IMAD.MOV.U32 R23, RZ, RZ, R61 ;  /* 0x000000ffff177224 */ /* 0x000fe200078e003d */
[----:B---3--:R-:W-:Y:S01]  /*40a0*/  F2FP.F16.F32.PACK_AB R11, R47, R46 ;  /* 0x0000002e2f0b723e */ /* 0x008fe200000000ff */
[----:B------:R-:W-:-:S02]  /*40b0*/  IMAD.IADD R9, R9, 0x1, -R2 ;  /* 0x0000000109097824 */ /* 0x000fc400078e0a02 */
[----:B------:R-:W-:Y:S02]  /*40c0*/  IMAD.MOV.U32 R20, RZ, RZ, R64 ;  /* 0x000000ffff147224 */ /* 0x000fe400078e0040 */
[----:B------:R-:W-:Y:S01]  /*40d0*/  IMAD.MOV.U32 R21, RZ, RZ, R65 ;  /* 0x000000ffff157224 */ /* 0x000fe200078e0041 */
[----:B------:R-:W-:Y:S01]  /*40e0*/  IADD3 R2, PT, PT, R0, R9, R9 ;  /* 0x0000000900027210 */ /* 0x000fe20007ffe009 */
[----:B------:R-:W-:Y:S01]  /*40f0*/  IMAD.MOV.U32 R18, RZ, RZ, R72 ;  /* 0x000000ffff127224 */ /* 0x000fe200078e0048 */
[----:B------:R-:W-:Y:S01]  /*4100*/  F2FP.F16.F32.PACK_AB R9, R91, R90 ;  /* 0x0000005a5b09723e */ /* 0x000fe200000000ff */
[----:B------:R-:W-:Y:S02]  /*4110*/  IMAD.MOV.U32 R19, RZ, RZ, R73 ;  /* 0x000000ffff137224 */ /* 0x000fe400078e0049 */
[C---:B------:R-:W-:Y:S02]  /*4120*/  VIADD R4, R2.reuse, 0x80 ;  /* 0x0000008002047836 */ /* 0x040fe40000000000 */
[----:B------:R-:W-:-:S03]  /*4130*/  VIADD R12, R2, 0xa0 ;  /* 0x000000a0020c7836 */ /* 0x000fc60000000000 */
[----:B------:R-:W-:Y:S02]  /*4140*/  SHF.R.U32.HI R13, RZ, 0x3, R4 ;  /* 0x00000003ff0d7819 */ /* 0x000fe40000011604 */
[----:B------:R-:W-:Y:S02]  /*4150*/  SHF.R.U32.HI R15, RZ, 0x3, R12 ;  /* 0x00000003ff0f7819 */ /* 0x000fe4000001160c */
[----:B------:R-:W-:Y:S02]  /*4160*/  LOP3.LUT R2, R4, 0x30, R13, 0x78, !PT ;  /* 0x0000003004027812 */ /* 0x000fe400078e780d */
[----:B------:R-:W2:Y:S01]  /*4170*/  S2R R4, SR_CTAID.X ;  /* 0x0000000000047919 */ /* 0x000ea20000002500 */
[----:B------:R-:W-:Y:S01]  /*4180*/  LOP3.LUT R12, R12, 0x30, R15, 0x78, !PT ;  /* 0x000000300c0c7812 */ /* 0x000fe200078e780f */
[----:B-1----:R-:W-:Y:S06]  /*4190*/  @P0 BRA `(.L_x_51) ;  /* 0x0000000000d00947 */ /* 0x002fec0003800000 */
[----:B--2---:R-:W-:Y:S01]  /*41a0*/  IMAD R4, R4, 0x4, R27 ;  /* 0x0000000404047824 */ /* 0x004fe200078e021b */
[----:B------:R-:W1:Y:S01]  /*41b0*/  LDCU.128 UR8, c[0x0][0x580] ;  /* 0x0000b000ff0877ac */ /* 0x000e620008000c00 */
[----:B------:R-:W-:Y:S01]  /*41c0*/  IMAD.SHL.U32 R159, R159, 0x10, RZ ;  /* 0x000000109f9f7824 */ /* 0x000fe200078e00ff */
[----:B------:R-:W-:Y:S01]  /*41d0*/  FSETP.NE.AND P0, PT, R154, RZ, PT ;  /* 0x000000ff9a00720b */ /* 0x000fe20003f05000 */
[----:B------:R-:W-:Y:S01]  /*41e0*/  IMAD.SHL.U32 R4, R4, 0x4, RZ ;  /* 0x0000000404047824 */ /* 0x000fe200078e00ff */
[----:B------:R-:W-:Y:S01]  /*41f0*/  SHF.R.U32.HI R15, RZ, 0x2, R3 ;  /* 0x00000002ff0f7819 */ /* 0x000fe20000011603 */
[----:B------:R-:W-:-:S03]  /*4200*/  IMAD.MOV.U32 R6, RZ, RZ, 0x3f800000 ;  /* 0x3f800000ff067424 */ /* 0x000fc600078e00ff */
[----:B------:R-:W-:Y:S02]  /*4210*/  IADD3 R15, P1, P3, R159, R4, R15 ;  /* 0x000000049f0f7210 */ /* 0x000fe40007b3e00f */
[----:B------:R-:W-:Y:S02]  /*4220*/  SHF.R.S32.HI R159, RZ, 0x1f, R159 ;  /* 0x0000001fff9f7819 */ /* 0x000fe4000001149f */
[----:B------:R-:W-:Y:S01]  /*4230*/  SHF.R.S32.HI R4, RZ, 0x1f, R4 ;  /* 0x0000001fff047819 */ /* 0x000fe20000011404 */
[----:B------:R-:W-:Y:S02]  /*4240*/  IMAD.SHL.U32 R16, R15, 0x4, RZ ;  /* 0x000000040f107824 */ /* 0x000fe400078e00ff */
[----:B------:R-:W2:Y:S01]  /*4250*/  @P0 MUFU.RCP R6, R154 ;  /* 0x0000009a00060308 */ /* 0x000ea20000001000 */
[----:B------:R-:W-:Y:S02]  /*4260*/  IADD3.X R4, PT, PT, R159, R4, RZ, P1, P3 ;  /* 0x000000049f047210 */ /* 0x000fe40000fe64ff */
[----:B-1----:R-:W-:-:S02]  /*4270*/  IADD3 R14, P0, PT, R16, UR10, RZ ;  /* 0x0000000a100e7c10 */ /* 0x002fc4000ff1e0ff */
[----:B------:R-:W-:Y:S02]  /*4280*/  SHF.L.U64.HI R4, R15, 0x2, R4 ;  /* 0x000000020f047819 */ /* 0x000fe40000010204 */
[----:B------:R-:W-:Y:S02]  /*4290*/  IADD3 R16, P1, PT, R16, UR8, RZ ;  /* 0x0000000810107c10 */ /* 0x000fe4000ff3e0ff */
[C---:B------:R-:W-:Y:S02]  /*42a0*/  IADD3.X R15, PT, PT, R4.reuse, UR11, RZ, P0, !PT ;  /* 0x0000000b040f7c10 */ /* 0x040fe400087fe4ff */
[----:B------:R-:W-:-:S03]  /*42b0*/  IADD3.X R17, PT, PT, R4, UR9, RZ, P1, !PT ;  /* 0x0000000904117c10 */ /* 0x000fc60008ffe4ff */
[----:B------:R1:W-:Y:S01]  /*42c0*/  STG.E desc[UR6][R14.64], R155 ;  /* 0x0000009b0e007986 */ /* 0x0003e2000c101906 */
[----:B--2---:R-:W-:-:S03]  /*42d0*/  FMUL R120, R6, R120 ;  /* 0x0000007806787220 */ /* 0x004fc60000400000 */
[----:B------:R1:W-:Y:S01]  /*42e0*/  STG.E desc[UR6][R16.64], R154 ;  /* 0x0000009a10007986 */ /* 0x0003e2000c101906 */
[C---:B------:R-:W-:Y:S01]  /*42f0*/  FMUL R121, R6.reuse, R121 ;  /* 0x0000007906797220 */ /* 0x040fe20000400000 */
        /* <DEDUP_REMOVED lines=29> */
[----:B-1----:R-:W-:-:S07]  /*44d0*/  FMUL R133, R6, R133 ;  /* 0x0000008506857220 */ /* 0x002fce0000400000 */
.L_x_51:
[----:B------:R-:W-:Y:S05]  /*44e0*/  BSYNC.RECONVERGENT B0 ;  /* 0x0000000000007941 */ /* 0x000fea0003800200 */
.L_x_50:
[----:B------:R1:W-:Y:S06]  /*44f0*/  MEMBAR.ALL.CTA ;  /* 0x0000000000007992 */ /* 0x0003ec0000008000 */
[----:B-1----:R-:W1:Y:S01]  /*4500*/  FENCE.VIEW.ASYNC.S ;  /* 0x00000000000073c6 */ /* 0x002e620000000000 */
[----:B------:R-:W-:Y:S01]  /*4510*/  IMAD.MOV.U32 R3, RZ, RZ, RZ ;  /* 0x000000ffff037224 */ /* 0x000fe200078e00ff */
[----:B------:R-:W-:Y:S01]  /*4520*/  F2FP.F16.F32.PACK_AB R6, R113, R112 ;  /* 0x000000707106723e */ /* 0x000fe200000000ff */
[----:B------:R-:W-:Y:S01]  /*4530*/  IMAD.MOV.U32 R13, RZ, RZ, RZ ;  /* 0x000000ffff0d7224 */ /* 0x000fe200078e00ff */
[----:B--2---:R-:W-:Y:S01]  /*4540*/  F2FP.F16.F32.PACK_AB R4, R121, R120 ;  /* 0x000000787904723e */ /* 0x004fe200000000ff */
[----:B------:R-:W-:Y:S01]  /*4550*/  BSSY.RECONVERGENT B0, `(.L_x_52) ;  /* 0x000001d000007945 */ /* 0x000fe20003800200 */
[----:B------:R-:W-:-:S02]  /*4560*/  MOV R14, R2 ;  /* 0x00000002000e7202 */ /* 0x000fc40000000f00 */
[----:B------:R-:W-:Y:S02]  /*4570*/  MOV R15, R12 ;  /* 0x0000000c000f7202 */ /* 0x000fe40000000f00 */
[----:B------:R-:W-:Y:S02]  /*4580*/  F2FP.F16.F32.PACK_AB R10, R45, R44 ;  /* 0x0000002c2d0a723e */ /* 0x000fe400000000ff */
[----:B------:R-:W-:Y:S01]  /*4590*/  F2FP.F16.F32.PACK_AB R8, R89, R88 ;  /* 0x000000585908723e */ /* 0x000fe200000000ff */
[----:B-1----:R-:W-:Y:S06]  /*45a0*/  BAR.SYNC.DEFER_BLOCKING 0x0 ;  /* 0x0000000000007b1d */ /* 0x002fec0000010000 */
[----:B------:R1:W-:Y:S04]  /*45b0*/  STSM.16.M88.4 [R14], R4 ;  /* 0x000000040e007844 */ /* 0x0003e80000000200 */
[----:B------:R1:W-:Y:S01]  /*45c0*/  STSM.16.M88.4 [R15], R8 ;  /* 0x000000080f007844 */ /* 0x0003e20000000200 */
[----:B------:R2:W-:Y:S06]  /*45d0*/  MEMBAR.ALL.CTA ;  /* 0x0000000000007992 */ /* 0x0005ec0000008000 */
[----:B--2---:R-:W2:Y:S02]  /*45e0*/  FENCE.VIEW.ASYNC.S ;  /* 0x00000000000073c6 */ /* 0x004ea40000000000 */
[----:B--2---:R-:W-:Y:S06]  /*45f0*/  BAR.SYNC.DEFER_BLOCKING 0x0 ;  /* 0x0000000000007b1d */ /* 0x004fec0000010000 */
[----:B------:R-:W-:Y:S05]  /*4600*/  @P2 BRA `(.L_x_53) ;  /* 0x0000000000442947 */ /* 0x000fea0003800000 */
[----:B------:R-:W2:Y:S01]  /*4610*/  LDCU.64 UR8, c[0x0][0x348] ;  /* 0x00006900ff0877ac */ /* 0x000ea20008000a00 */
[----:B------:R-:W-:Y:S01]  /*4620*/  R2UR UR20, R27 ;  /* 0x000000001b1472ca */ /* 0x000fe200000e0000 */
[----:B-1----:R-:W-:Y:S01]  /*4630*/  VIADD R4, R0, 0x80 ;  /* 0x0000008000047836 */ /* 0x002fe20000000000 */
[----:B------:R-:W-:Y:S01]  /*4640*/  PLOP3.LUT P1, PT, PT, PT, PT, 0x80, 0x8 ;  /* 0x000000000008781c */ /* 0x000fe20003f2f070 */
[----:B------:R-:W-:Y:S01]  /*4650*/  UMOV UR17, URZ ;  /* 0x000000ff00117c82 */ /* 0x000fe20008000000 */
[----:B------:R-:W-:Y:S01]  /*4660*/  UMOV UR18, URZ ;  /* 0x000000ff00127c82 */ /* 0x000fe20008000000 */
[----:B--2---:R-:W-:-:S04]  /*4670*/  UIADD3 UR8, UP0, UPT, UR8, 0x180, URZ ;  /* 0x0000018008087890 */ /* 0x004fc8000ff1e0ff */
[----:B------:R-:W-:-:S12]  /*4680*/  UIADD3.X UR9, UPT, UPT, URZ, UR9, URZ, UP0, !UPT ;  /* 0x00000009ff097290 */ /* 0x000fd800087fe4ff */
.L_x_54:
[----:B------:R-:W-:Y:S02]  /*4690*/  PLOP3.LUT P0, PT, P0, P1, PT, 0xf2, 0x2f ;  /* 0x00000000002f781c */ /* 0x000fe40000703e72 */
[----:B------:R-:W-:Y:S01]  /*46a0*/  @P1 R2UR P0, UR16, R4 ;  /* 0x00000000041012ca */ /* 0x000fe20000000000 */
[----:B------:R-:W-:-:S07]  /*46b0*/  UMOV UR19, UR12 ;  /* 0x0000000c00137c82 */ /* 0x000fce0008000000 */
[----:B------:R-:W-:Y:S02]  /*46c0*/  @P1 PLOP3.LUT P1, PT, P0, PT, PT, 0x80, 0x8 ;  /* 0x000000000008181c */ /* 0x000fe4000072f070 */
[----:B------:R-:W-:-:S03]  /*46d0*/  PLOP3.LUT P0, PT, PT, PT, PT, 0x80, 0x8 ;  /* 0x000000000008781c */ /* 0x000fc60003f0f070 */
[----:B------:R1:W-:Y:S08]  /*46e0*/  UTMASTG.4D [UR16], [UR8], desc[URZ] ;  /* 0x0000ff10080073b5 */ /* 0x0003f00008019000 */
[----:B-1----:R-:W-:Y:S05]  /*46f0*/  @P1 BRA.U.ANY `(.L_x_54) ;  /* 0xfffffffd00e41947 */ /* 0x002fea000393ffff */
[----:B------:R0:W-:Y:S01]  /*4700*/  UTMACMDFLUSH ;  /* 0x00000000000079b7 */ /* 0x0001e20000000000 */
[----:B------:R-:W-:-:S04]  /*4710*/  DEPBAR.LE SB0, 0x2 ;  /* 0x000080800000791a */ /* 0x000fc80000000000 */
.L_x_53:
[----:B------:R-:W-:Y:S05]  /*4720*/  BSYNC.RECONVERGENT B0 ;  /* 0x0000000000007941 */ /* 0x000fea0003800200 */
.L_x_52:
[----:B------:R-:W-:Y:S01]  /*4730*/  BAR.SYNC.DEFER_BLOCKING 0x0 ;  /* 0x0000000000007b1d */ /* 0x000fe20000010000 */
[----:B-1----:R-:W-:Y:S02]  /*4740*/  IADD3 R4, P0, PT, R2, 0x400, RZ ;  /* 0x0000040002047810 */ /* 0x002fe40007f1e0ff */
[----:B------:R-:W-:Y:S02]  /*4750*/  IADD3 R6, P1, PT, R12, 0x400, RZ ;  /* 0x000004000c067810 */ /* 0x000fe40007f3e0ff */
[----:B------:R-:W-:Y:S01]  /*4760*/  F2FP.F16.F32.PACK_AB R55, R55, R54 ;  /* 0x000000363737723e */ /* 0x000fe200000000ff */
[----:B------:R-:W-:Y:S01]  /*4770*/  IMAD.X R5, RZ, RZ, RZ, P0 ;  /* 0x000000ffff057224 */ /* 0x000fe200000e06ff */
[----:B------:R-:W-:Y:S01]  /*4780*/  F2FP.F16.F32.PACK_AB R53, R51, R50 ;  /* 0x000000323335723e */ /* 0x000fe200000000ff */
[----:B------:R-:W-:Y:S01]  /*4790*/  IMAD.X R7, RZ, RZ, RZ, P1 ;  /* 0x000000ffff077224 */ /* 0x000fe200008e06ff */
[----:B------:R-:W-:Y:S01]  /*47a0*/  F2FP.F16.F32.PACK_AB R63, R63, R62 ;  /* 0x0000003e3f3f723e */ /* 0x000fe200000000ff */
[----:B------:R-:W-:Y:S01]  /*47b0*/  BSSY.RECONVERGENT B0, `(.L_x_55) ;  /* 0x000001f000007945 */ /* 0x000fe20003800200 */
[----:B------:R-:W-:-:S02]  /*47c0*/  MOV R4, R4 ;  /* 0x0000000400047202 */ /* 0x000fc40000000f00 */
[----:B------:R-:W-:Y:S02]  /*47d0*/  F2FP.F16.F32.PACK_AB R52, R49, R48 ;  /* 0x000000303134723e */ /* 0x000fe400000000ff */
[----:B------:R-:W-:Y:S02]  /*47e0*/  F2FP.F16.F32.PACK_AB R54, R25, R24 ;  /* 0x000000181936723e */ /* 0x000fe400000000ff */
[----:B------:R-:W-:Y:S02]  /*47f0*/  F2FP.F16.F32.PACK_AB R61, R59, R58 ;  /* 0x0000003a3b3d723e */ /* 0x000fe400000000ff */
[----:B------:R-:W-:Y:S02]  /*4800*/  MOV R6, R6 ;  /* 0x0000000600067202 */ /* 0x000fe40000000f00 */
[----:B------:R-:W-:Y:S02]  /*4810*/  F2FP.F16.F32.PACK_AB R60, R57, R56 ;  /* 0x00000038393c723e */ /* 0x000fe400000000ff */
[----:B------:R-:W-:Y:S01]  /*4820*/  F2FP.F16.F32.PACK_AB R62, R23, R22 ;  /* 0x00000016173e723e */ /* 0x000fe200000000ff */
        /* <DEDUP_REMOVED lines=10> */
[----:B------:R-:W-:Y:S01]  /*48d0*/  UMOV UR17, 0x20 ;  /* 0x0000002000117882 */ /* 0x000fe20000000000 */
[----:B------:R-:W-:Y:S01]  /*48e0*/  UMOV UR18, URZ ;  /* 0x000000ff00127c82 */ /* 0x000fe20008000000 */
[----:B--2---:R-:W-:-:S04]  /*48f0*/  UIADD3 UR8, UP0, UPT, UR8, 0x180, URZ ;  /* 0x0000018008087890 */ /* 0x004fc8000ff1e0ff */
[----:B------:R-:W-:-:S12]  /*4900*/  UIADD3.X UR9, UPT, UPT, URZ, UR9, URZ, UP0, !UPT ;  /* 0x00000009ff097290 */ /* 0x000fd800087fe4ff */
.L_x_57:
        /* <DEDUP_REMOVED lines=9> */
.L_x_56:
[----:B------:R-:W-:Y:S05]  /*49a0*/  BSYNC.RECONVERGENT B0 ;  /* 0x0000000000007941 */ /* 0x000fea0003800200 */
.L_x_55:
[----:B------:R-:W-:Y:S01]  /*49b0*/  BAR.SYNC.DEFER_BLOCKING 0x0 ;  /* 0x0000000000007b1d */ /* 0x000fe20000010000 */
[----:B------:R-:W-:Y:S02]  /*49c0*/  IADD3 R2, P0, PT, R2, 0x800, RZ ;  /* 0x0000080002027810 */ /* 0x000fe40007f1e0ff */
        /* <DEDUP_REMOVED lines=17> */
[----:B---3--:R-:W3:Y:S02]  /*4ae0*/  FENCE.VIEW.ASYNC.S ;  /* 0x00000000000073c6 */ /* 0x008ee40000000000 */
[----:B---3--:R-:W-:Y:S06]  /*4af0*/  BAR.SYNC.DEFER_BLOCKING 0x0 ;  /* 0x0000000000007b1d */ /* 0x008fec0000010000 */
[----:B------:R-:W-:Y:S05]  /*4b00*/  @P2 BRA `(.L_x_59) ;  /* 0x0000000000442947 */ /* 0x000fea0003800000 */
[----:B------:R-:W3:Y:S01]  /*4b10*/  LDCU.64 UR8, c[0x0][0x348] ;  /* 0x00006900ff0877ac */ /* 0x000ee20008000a00 */
[----:B------:R-:W-:Y:S01]  /*4b20*/  R2UR UR20, R27 ;  /* 0x000000001b1472ca */ /* 0x000fe200000e0000 */
[----:B--2---:R-:W-:Y:S01]  /*4b30*/  VIADD R2, R0, 0x880 ;  /* 0x0000088000027836 */ /* 0x004fe20000000000 */
[----:B------:R-:W-:Y:S01]  /*4b40*/  PLOP3.LUT P1, PT, PT, PT, PT, 0x80, 0x8 ;  /* 0x000000000008781c */ /* 0x000fe20003f2f070 */
[----:B------:R-:W-:Y:S01]  /*4b50*/  UMOV UR17, 0x40 ;  /* 0x0000004000117882 */ /* 0x000fe20000000000 */
[----:B------:R-:W-:Y:S01]  /*4b60*/  UMOV UR18, URZ ;  /* 0x000000ff00127c82 */ /* 0x000fe20008000000 */
[----:B---3--:R-:W-:-:S04]  /*4b70*/  UIADD3 UR8, UP0, UPT, UR8, 0x180, URZ ;  /* 0x0000018008087890 */ /* 0x008fc8000ff1e0ff */
[----:B------:R-:W-:-:S12]  /*4b80*/  UIADD3.X UR9, UPT, UPT, URZ, UR9, URZ, UP0, !UPT ;  /* 0x00000009ff097290 */ /* 0x000fd800087fe4ff */
.L_x_60:
[----:B------:R-:W-:Y:S02]  /*4b90*/  PLOP3.LUT P0, PT, P0, P1, PT, 0xf2, 0x2f ;  /* 0x00000000002f781c */ /* 0x000fe40000703e72 */
[----:B------:R-:W-:Y:S01]  /*4ba0*/  @P1 R2UR P0, UR16, R2 ;  /* 0x00000000021012ca */ /* 0x000fe20000000000 */
[----:B------:R-:W-:-:S07]  /*4bb0*/  UMOV UR19, UR12 ;  /* 0x0000000c00137c82 */ /* 0x000fce0008000000 */
[----:B------:R-:W-:Y:S02]  /*4bc0*/  @P1 PLOP3.LUT P1, PT, P0, PT, PT, 0x80, 0x8 ;  /* 0x000000000008181c */ /* 0x000fe4000072f070 */
[----:B------:R-:W-:-:S03]  /*4bd0*/  PLOP3.LUT P0, PT, PT, PT, PT, 0x80, 0x8 ;  /* 0x000000000008781c */ /* 0x000fc60003f0f070 */
[----:B------:R2:W-:Y:S08]  /*4be0*/  UTMASTG.4D [UR16], [UR8], desc[URZ] ;  /* 0x0000ff10080073b5 */ /* 0x0005f00008019000 */
[----:B--2---:R-:W-:Y:S05]  /*4bf0*/  @P1 BRA.U.ANY `(.L_x_60) ;  /* 0xfffffffd00e41947 */ /* 0x004fea000393ffff */
[----:B------:R0:W-:Y:S01]  /*4c00*/  UTMACMDFLUSH ;  /* 0x00000000000079b7 */ /* 0x0001e20000000000 */
[----:B------:R-:W-:-:S04]  /*4c10*/  DEPBAR.LE SB0, 0x2 ;  /* 0x000080800000791a */ /* 0x000fc80000000000 */
.L_x_59:
[----:B------:R-:W-:Y:S05]  /*4c20*/  BSYNC.RECONVERGENT B0 ;  /* 0x0000000000007941 */ /* 0x000fea0003800200 */
.L_x_58:
[----:B------:R-:W-:Y:S01]  /*4c30*/  BAR.SYNC.DEFER_BLOCKING 0x0 ;  /* 0x0000000000007b1d */ /* 0x000fe20000010000 */
[----:B-1----:R-:W-:Y:S02]  /*4c40*/  F2FP.F16.F32.PACK_AB R4, R77, R76 ;  /* 0x0000004c4d04723e */ /* 0x002fe400000000ff */
[----:B------:R-:W-:Y:S02]  /*4c50*/  F2FP.F16.F32.PACK_AB R5, R79, R78 ;  /* 0x0000004e4f05723e */ /* 0x000fe400000000ff */
[----:B------:R-:W-:Y:S01]  /*4c60*/  F2FP.F16.F32.PACK_AB R6, R81, R80 ;  /* 0x000000505106723e */ /* 0x000fe200000000ff */
[----:B------:R-:W-:Y:S01]  /*4c70*/  BSSY.RECONVERGENT B0, `(.L_x_61) ;  /* 0x000001d000007945 */ /* 0x000fe20003800200 */
[----:B------:R-:W-:Y:S02]  /*4c80*/  F2FP.F16.F32.PACK_AB R7, R83, R82 ;  /* 0x000000525307723e */ /* 0x000fe400000000ff */
[----:B------:R-:W-:Y:S02]  /*4c90*/  F2FP.F16.F32.PACK_AB R8, R93, R92 ;  /* 0x0000005c5d08723e */ /* 0x000fe400000000ff */
[----:B------:R-:W-:-:S02]  /*4ca0*/  F2FP.F16.F32.PACK_AB R9, R95, R94 ;  /* 0x0000005e5f09723e */ /* 0x000fc400000000ff */
        /* <DEDUP_REMOVED lines=10> */
[----:B------:R-:W-:Y:S01]  /*4d50*/  VIADD R0, R0, 0x80 ;  /* 0x0000008000007836 */ /* 0x000fe20000000000 */
[----:B------:R-:W-:Y:S01]  /*4d60*/  PLOP3.LUT P1, PT, PT, PT, PT, 0x80, 0x8 ;  /* 0x000000000008781c */ /* 0x000fe20003f2f070 */
[----:B------:R-:W-:Y:S01]  /*4d70*/  UMOV UR17, 0x60 ;  /* 0x0000006000117882 */ /* 0x000fe20000000000 */
[----:B------:R-:W-:Y:S01]  /*4d80*/  UMOV UR18, URZ ;  /* 0x000000ff00127c82 */ /* 0x000fe20008000000 */
[----:B---3--:R-:W-:-:S04]  /*4d90*/  UIADD3 UR8, UP0, UPT, UR8, 0x180, URZ ;  /* 0x0000018008087890 */ /* 0x008fc8000ff1e0ff */
[----:B------:R-:W-:-:S12]  /*4da0*/  UIADD3.X UR9, UPT, UPT, URZ, UR9, URZ, UP0, !UPT ;  /* 0x00000009ff097290 */ /* 0x000fd800087fe4ff */
.L_x_63:
[----:B------:R-:W-:Y:S02]  /*4db0*/  PLOP3.LUT P0, PT, P0, P1, PT, 0xf2, 0x2f ;  /* 0x00000000002f781c */ /* 0x000fe40000703e72 */
[----:B------:R-:W-:Y:S01]  /*4dc0*/  @P1 R2UR P0, UR16, R0 ;  /* 0x00000000001012ca */ /* 0x000fe20000000000 */
[----:B------:R-:W-:-:S07]  /*4dd0*/  UMOV UR19, UR12 ;  /* 0x0000000c00137c82 */ /* 0x000fce0008000000 */
[----:B------:R-:W-:Y:S02]  /*4de0*/  @P1 PLOP3.LUT P1, PT, P0, PT, PT, 0x80, 0x8 ;  /* 0x000000000008181c */ /* 0x000fe4000072f070 */
[----:B------:R-:W-:-:S03]  /*4df0*/  PLOP3.LUT P0, PT, PT, PT, PT, 0x80, 0x8 ;  /* 0x000000000008781c */ /* 0x000fc60003f0f070 */
[----:B------:R3:W-:Y:S08]  /*4e00*/  UTMASTG.4D [UR16], [UR8], desc[URZ] ;  /* 0x0000ff10080073b5 */ /* 0x0007f00008019000 */
[----:B---3--:R-:W-:Y:S05]  /*4e10*/  @P1 BRA.U.ANY `(.L_x_63) ;  /* 0xfffffffd00e41947 */ /* 0x008fea000393ffff */
[----:B------:R0:W-:Y:S01]  /*4e20*/  UTMACMDFLUSH ;  /* 0x00000000000079b7 */ /* 0x0001e20000000000 */
[----:B------:R-:W-:-:S04]  /*4e30*/  DEPBAR.LE SB0, 0x2 ;  /* 0x000080800000791a */ /* 0x000fc80000000000 */
.L_x_62:
[----:B------:R-:W-:Y:S05]  /*4e40*/  BSYNC.RECONVERGENT B0 ;  /* 0x0000000000007941 */ /* 0x000fea0003800200 */
.L_x_61:
[----:B------:R-:W-:Y:S06]  /*4e50*/  BAR.SYNC.DEFER_BLOCKING 0x0 ;  /* 0x0000000000007b1d */ /* 0x000fec0000010000 */
[----:B------:R-:W-:Y:S05]  /*4e60*/  EXIT ;  /* 0x000000000000794d */ /* 0x000fea0003800000 */
.L_x_4:
[----:B------:R-:W-:Y:S02]  /*4e70*/  IMAD.MOV.U32 R4, RZ, RZ, -0x80000000 ;  /* 0x80000000ff047424 */ /* 0x000fe400078e00ff */
[----:B--2---:R-:W-:-:S04]  /*4e80*/  IMAD.MOV.U32 R5, RZ, RZ, -0x80000000 ;  /* 0x80000000ff057424 */ /* 0x004fc800078e00ff */
[----:B------:R2:W3:Y:S03]  /*4e90*/  SYNCS.PHASECHK.TRANS64.TRYWAIT P0, [R9+URZ+0x28], R5 ;  /* 0x00002805090075a7 */ /* 0x0004e600080011ff */
[----:B---3--:R-:W-:Y:S05]  /*4ea0*/  @!P0 NANOSLEEP.SYNCS 0x989680 ;  /* 0x009896800000895d */ /* 0x008fea0003900000 */
[----:B------:R-:W3:Y:S02]  /*4eb0*/  @!P0 SYNCS.PHASECHK.TRANS64 P0, [R9+URZ+0x28], R5 ;  /* 0x00002805090085a7 */ /* 0x000ee400080010ff */
[----:B---3--:R-:W-:Y:S05]  /*4ec0*/  @!P0 BRA `(.L_x_4) ;  /* 0xfffffffc00e88947 */ /* 0x008fea000383ffff */
[----:B------:R-:W-:Y:S05]  /*4ed0*/  BRA `(.L_x_64) ;  /* 0xffffffb400d47947 */ /* 0x000fea000383ffff */
.L_x_21:
[----:B------:R-:W-:Y:S02]  /*4ee0*/  IMAD.MOV.U32 R4, RZ, RZ, -0x80000000 ;  /* 0x80000000ff047424 */ /* 0x000fe400078e00ff */
[----:B--2---:R-:W-:-:S04]  /*4ef0*/  IMAD.MOV.U32 R5, RZ, RZ, -0x80000000 ;  /* 0x80000000ff057424 */ /* 0x004fc800078e00ff */
[----:B------:R2:W4:Y:S03]  /*4f00*/  SYNCS.PHASECHK.TRANS64.TRYWAIT P0, [R9+URZ+0x8], R5 ;  /* 0x00000805090075a7 */ /* 0x00052600080011ff */
[----:B----4-:R-:W-:Y:S05]  /*4f10*/  @!P0 NANOSLEEP.SYNCS 0x989680 ;  /* 0x009896800000895d */ /* 0x010fea0003900000 */
[----:B------:R-:W4:Y:S02]  /*4f20*/  @!P0 SYNCS.PHASECHK.TRANS64 P0, [R9+URZ+0x8], R5 ;  /* 0x00000805090085a7 */ /* 0x000f2400080010ff */
[----:B----4-:R-:W-:Y:S05]  /*4f30*/  @!P0 BRA `(.L_x_21) ;  /* 0xfffffffc00e88947 */ /* 0x010fea000383ffff */
[----:B------:R-:W-:Y:S05]  /*4f40*/  BRA `(.L_x_65) ;  /* 0xffffffc400587947 */ /* 0x000fea000383ffff */
.L_x_25:
[----:B-1----:R1:W4:Y:S02]  /*4f50*/  SYNCS.PHASECHK.TRANS64.TRYWAIT P3, [R0+URZ+0x20], RZ ;  /* 0x000020ff000075a7 */ /* 0x00232400080611ff */
[----:B----4-:R-:W-:Y:S05]  /*4f60*/  @!P3 NANOSLEEP.SYNCS 0x989680 ;  /* 0x009896800000b95d */ /* 0x010fea0003900000 */
[----:B------:R-:W4:Y:S02]  /*4f70*/  @!P3 SYNCS.PHASECHK.TRANS64 P3, [R0+URZ+0x20], RZ ;  /* 0x000020ff0000b5a7 */ /* 0x000f2400080610ff */
[----:B----4-:R-:W-:Y:S05]  /*4f80*/  @!P3 BRA `(.L_x_25) ;  /* 0xfffffffc00f0b947 */ /* 0x010fea000383ffff */
[----:B------:R-:W-:Y:S05]  /*4f90*/  BRA `(.L_x_24) ;  /* 0xffffffc800947947 */ /* 0x000fea000383ffff */
.L_x_29:
[----:B------:R-:W-:-:S07]  /*4fa0*/  IMAD.MOV.U32 R5, RZ, RZ, R4 ;  /* 0x000000ffff057224 */ /* 0x000fce00078e0004 */
.L_x_66:
[----:B-1----:R1:W4:Y:S02]  /*4fb0*/  SYNCS.PHASECHK.TRANS64.TRYWAIT P0, [R3+URZ], R5 ;  /* 0x00000005030075a7 */ /* 0x00232400080011ff */
[----:B----4-:R-:W-:Y:S05]  /*4fc0*/  @!P0 NANOSLEEP.SYNCS 0x989680 ;  /* 0x009896800000895d */ /* 0x010fea0003900000 */
[----:B------:R-:W4:Y:S02]  /*4fd0*/  @!P0 SYNCS.PHASECHK.TRANS64 P0, [R3+URZ], R5 ;  /* 0x00000005030085a7 */ /* 0x000f2400080010ff */
[----:B----4-:R-:W-:Y:S05]  /*4fe0*/  @!P0 BRA `(.L_x_66) ;  /* 0xfffffffc00f08947 */ /* 0x010fea000383ffff */
[----:B------:R-:W-:Y:S05]  /*4ff0*/  BRA `(.L_x_28) ;  /* 0xffffffcc004c7947 */ /* 0x000fea000383ffff */
.L_x_33:
[----:B------:R-:W-:-:S07]  /*5000*/  IMAD.MOV.U32 R5, RZ, RZ, R4 ;  /* 0x000000ffff057224 */ /* 0x000fce00078e0004 */
.L_x_67:
[----:B-1----:R1:W4:Y:S02]  /*5010*/  SYNCS.PHASECHK.TRANS64.TRYWAIT P0, [R7+URZ+0x18], R5 ;  /* 0x00001805070075a7 */ /* 0x00232400080011ff */
[----:B----4-:R-:W-:Y:S05]  /*5020*/  @!P0 NANOSLEEP.SYNCS 0x989680 ;  /* 0x009896800000895d */ /* 0x010fea0003900000 */
[----:B------:R-:W4:Y:S02]  /*5030*/  @!P0 SYNCS.PHASECHK.TRANS64 P0, [R7+URZ+0x18], R5 ;  /* 0x00001805070085a7 */ /* 0x000f2400080010ff */
[----:B----4-:R-:W-:Y:S05]  /*5040*/  @!P0 BRA `(.L_x_67) ;  /* 0xfffffffc00f08947 */ /* 0x010fea000383ffff */
[----:B------:R-:W-:Y:S05]  /*5050*/  BRA `(.L_x_68) ;  /* 0xffffffcc005c7947 */ /* 0x000fea000383ffff */
.L_x_39:
[----:B------:R-:W-:-:S07]  /*5060*/  IMAD.MOV.U32 R116, RZ, RZ, R117 ;  /* 0x000000ffff747224 */ /* 0x000fce00078e0075 */
.L_x_69:
[----:B-1----:R1:W2:Y:S02]  /*5070*/  SYNCS.PHASECHK.TRANS64.TRYWAIT P0, [R0+URZ+0x8], R117 ;  /* 0x00000875000075a7 */ /* 0x0022a400080011ff */
[----:B--2---:R-:W-:Y:S05]  /*5080*/  @!P0 NANOSLEEP.SYNCS 0x989680 ;  /* 0x009896800000895d */ /* 0x004fea0003900000 */
[----:B------:R-:W2:Y:S02]  /*5090*/  @!P0 SYNCS.PHASECHK.TRANS64 P0, [R0+URZ+0x8], R117 ;  /* 0x00000875000085a7 */ /* 0x000ea400080010ff */
[----:B--2---:R-:W-:Y:S05]  /*50a0*/  @!P0 BRA `(.L_x_69) ;  /* 0xfffffffc00f08947 */ /* 0x004fea000383ffff */
[----:B------:R-:W-:Y:S05]  /*50b0*/  BRA `(.L_x_70) ;  /* 0xffffffd8002c7947 */ /* 0x000fea000383ffff */
.L_x_44:
[----:B------:R-:W-:Y:S01]  /*50c0*/  BSSY B1, `(.L_x_71) ;  /* 0x0000007000017945 */ /* 0x000fe20003800000 */
[----:B------:R-:W-:Y:S02]  /*50d0*/  IMAD.MOV.U32 R138, RZ, RZ, 0x2 ;  /* 0x00000002ff8a7424 */ /* 0x000fe400078e00ff */
[----:B------:R-:W-:Y:S02]  /*50e0*/  IMAD.MOV.U32 R139, RZ, RZ, 0x1f ;  /* 0x0000001fff8b7424 */ /* 0x000fe400078e00ff */
[----:B------:R-:W-:-:S07]  /*50f0*/  IMAD.MOV.U32 R140, RZ, RZ, 0xf ;  /* 0x0000000fff8c7424 */ /* 0x000fce00078e00ff */
[----:B------:R-:W-:Y:S05]  /*5100*/  WARPSYNC.COLLECTIVE R140, `(.L_x_72) ;  /* 0x000000008c087348 */ /* 0x000fea0003c00000 */
[----:B------:R1:W2:Y:S02]  /*5110*/  SHFL.BFLY P3, R136, R149, R138, R139 ;  /* 0x0c00008a95887389 */ /* 0x0002a4000006008b */
[----:B-12---:R-:W-:Y:S05]  /*5120*/  ENDCOLLECTIVE ;  /* 0x000000000000791b */ /* 0x006fea0003800000 */
.L_x_72:
[----:B------:R-:W-:Y:S05]  /*5130*/  BSYNC B1 ;  /* 0x0000000000017941 */ /* 0x000fea0003800000 */
.L_x_71:
[----:B------:R-:W-:Y:S01]  /*5140*/  FMNMX R4, R149, R136, !PT ;  /* 0x0000008895047209 */ /* 0x000fe20007800000 */
[----:B------:R-:W-:Y:S02]  /*5150*/  IMAD.MOV.U32 R138, RZ, RZ, 0x1 ;  /* 0x00000001ff8a7424 */ /* 0x000fe400078e00ff */
[----:B------:R-:W-:Y:S02]  /*5160*/  IMAD.MOV.U32 R139, RZ, RZ, 0x1f ;  /* 0x0000001fff8b7424 */ /* 0x000fe400078e00ff */
[----:B------:R-:W-:Y:S02]  /*5170*/  IMAD.MOV.U32 R149, RZ, RZ, R4 ;  /* 0x000000ffff957224 */ /* 0x000fe400078e0004 */
[----:B------:R-:W-:-:S07]  /*5180*/  IMAD.MOV.U32 R140, RZ, RZ, 0xf ;  /* 0x0000000fff8c7424 */ /* 0x000fce00078e00ff */
[----:B------:R-:W-:Y:S05]  /*5190*/  WARPSYNC.COLLECTIVE R140, `(.L_x_73) ;  /* 0x000000008c087348 */ /* 0x000fea0003c00000 */
[----:B------:R1:W2:Y:S02]  /*51a0*/  SHFL.BFLY P3, R136, R149, R138, R139 ;  /* 0x0c00008a95887389 */ /* 0x0002a4000006008b */
[----:B-12---:R-:W-:Y:S05]  /*51b0*/  ENDCOLLECTIVE ;  /* 0x000000000000791b */ /* 0x006fea0003800000 */
.L_x_73:
[----:B------:R-:W-:Y:S01]  /*51c0*/  IMAD.MOV.U32 R138, RZ, RZ, 0x2 ;  /* 0x00000002ff8a7424 */ /* 0x000fe200078e00ff */
[----:B------:R-:W-:-:S04]  /*51d0*/  FMNMX R4, R4, R136, !PT ;  /* 0x0000008804047209 */ /* 0x000fc80007800000 */
        /* <DEDUP_REMOVED lines=41> */
[----:B---3--:R-:W-:Y:S01]  /*5470*/  FADD R100, R124, R139 ;  /* 0x0000008b7c647221 */ /* 0x008fe20000000000 */
[----:B------:R-:W-:-:S06]  /*5480*/  IMAD.MOV.U32 R139, RZ, RZ, 0x1f ;  /* 0x0000001fff8b7424 */ /* 0x000fcc00078e00ff */
        /* <DEDUP_REMOVED lines=23> */
[----:B--2---:R-:W-:-:S07]  /*5600*/  FADD R149, R101, R136 ;  /* 0x0000008865957221 */ /* 0x004fce0000000000 */
[----:B------:R-:W-:Y:S05]  /*5610*/  WARPSYNC.COLLECTIVE R140, `(.L_x_74) ;  /* 0x000000008c087348 */ /* 0x000fea0003c00000 */
[----:B------:R1:W2:Y:S02]  /*5620*/  SHFL.BFLY P3, R136, R149, R138, R139 ;  /* 0x0c00008a95887389 */ /* 0x0002a4000006008b */
[----:B-12---:R-:W-:Y:S05]  /*5630*/  ENDCOLLECTIVE ;  /* 0x000000000000791b */ /* 0x006fea0003800000 */
.L_x_74:
[----:B------:R-:W-:Y:S02]  /*5640*/  IMAD.MOV.U32 R138, RZ, RZ, 0x1 ;  /* 0x00000001ff8a7424 */ /* 0x000fe400078e00ff */
[----:B------:R-:W-:-:S04]  /*5650*/  FADD R117, R149, R136 ;  /* 0x0000008895757221 */ /* 0x000fc80000000000 */
[----:B------:R-:W-:-:S07]  /*5660*/  IMAD.MOV.U32 R149, RZ, RZ, R117 ;  /* 0x000000ffff957224 */ /* 0x000fce00078e0075 */
[----:B------:R-:W-:Y:S05]  /*5670*/  WARPSYNC.COLLECTIVE R140, `(.L_x_75) ;  /* 0x000000008c087348 */ /* 0x000fea0003c00000 */
[----:B------:R1:W2:Y:S02]  /*5680*/  SHFL.BFLY P3, R136, R149, R138, R139 ;  /* 0x0c00008a95887389 */ /* 0x0002a4000006008b */
[----:B-12---:R-:W-:Y:S05]  /*5690*/  ENDCOLLECTIVE ;  /* 0x000000000000791b */ /* 0x006fea0003800000 */
.L_x_75:
[----:B------:R-:W-:Y:S05]  /*56a0*/  BRA `(.L_x_76) ;  /* 0xffffffdc004c7947 */ /* 0x000fea000383ffff */
.L_x_48:
[----:B------:R-:W-:-:S07]  /*56b0*/  IMAD.MOV.U32 R116, RZ, RZ, R117 ;  /* 0x000000ffff747224 */ /* 0x000fce00078e0075 */
.L_x_77:
[----:B-1----:R1:W2:Y:S02]  /*56c0*/  SYNCS.PHASECHK.TRANS64.TRYWAIT P0, [R0+URZ+0x10], R117 ;  /* 0x00001075000075a7 */ /* 0x0022a400080011ff */
[----:B--2---:R-:W-:Y:S05]  /*56d0*/  @!P0 NANOSLEEP.SYNCS 0x989680 ;  /* 0x009896800000895d */ /* 0x004fea0003900000 */
[----:B------:R-:W2:Y:S02]  /*56e0*/  @!P0 SYNCS.PHASECHK.TRANS64 P0, [R0+URZ+0x10], R117 ;  /* 0x00001075000085a7 */ /* 0x000ea400080010ff */
[----:B--2---:R-:W-:Y:S05]  /*56f0*/  @!P0 BRA `(.L_x_77) ;  /* 0xfffffffc00f08947 */ /* 0x004fea000383ffff */
[----:B------:R-:W-:Y:S05]  /*5700*/  BRA `(.L_x_47) ;  /* 0xffffffdc00f47947 */ /* 0x000fea000383ffff */
.L_x_78:
[----:B------:R-:W-:-:S00]  /*5710*/  BRA `(.L_x_78) ;  /* 0xfffffffc00fc7947 */ /* 0x000fc0000383ffff */
[----:B------:R-:W-:-:S00]  /*5720*/  NOP ;  /* 0x0000000000007918 */ /* 0x000fc00000000000 */
        /* <DEDUP_REMOVED lines=13> */
.L_x_79:


//--------------------- .nv.shared.kernel_cutlass_kernel_cudnnnative_sparse_attentionselectionNSA_select_attn_fwd_hmmaHopperSelectAttentionFwd_object_at__CopyAtom_ThrID10_TVLayoutSrc112801_TVLayoutDst112801_Valuetypef16_te_0 --------------------------
	.section	.nv.shared.kernel_cutlass_kernel_cudnnnative_sparse_attentionselectionNSA_select_attn_fwd_hmmaHopperSelectAttentionFwd_object_at__CopyAtom_ThrID10_TVLayoutSrc112801_TVLayoutDst112801_Valuetypef16_te_0,"aw",@nobits
	.sectionflags	@""
	.align	1024
	.zero		1024


//--------------------- .nv.shared.reserved.0     --------------------------
	.section	.nv.shared.reserved.0,"aw",@nobits
	.weak		__nv_reservedSMEM_offset_0_alias
	.size		__nv_reservedSMEM_offset_0_alias, 0, 64
	.other		__nv_reservedSMEM_offset_0_alias,@"STO_CUDA_RESERVED_SHARED STV_DEFAULT"
__nv_reservedSMEM_offset_0_alias:
	.zero		0
	.zero		64


//--------------------- .nv.constant0.kernel_cutlass_kernel_cudnnnative_sparse_attentionselectionNSA_select_attn_fwd_hmmaHopperSelectAttentionFwd_object_at__CopyAtom_ThrID10_TVLayoutSrc112801_TVLayoutDst112801_Valuetypef16_te_0 --------------------------
	.section	.nv.constant0.kernel_cutlass_kernel_cudnnnative_sparse_attentionselectionNSA_select_attn_fwd_hmmaHopperSelectAttentionFwd_object_at__CopyAtom_ThrID10_TVLayoutSrc112801_TVLayoutDst112801_Valuetypef16_te_0,"a",@progbits
	.sectionflags	@""
	.align	4
.nv.constant0.kernel_cutlass_kernel_cudnnnative_sparse_attentionselectionNSA_select_attn_fwd_hmmaHopperSelectAttentionFwd_object_at__CopyAtom_ThrID10_TVLayoutSrc112801_TVLayoutDst112801_Valuetypef16_te_0:
	.zero		1452


//--------------------- SYMBOLS --------------------------

	.type		.nv.reservedSmem.offset0,@object
	.size		.nv.reservedSmem.offset0,0x4
	.type		.nv.reservedSmem.cap,@object
	.size		.nv.reservedSmem.cap,0x4
